//
// Generated by NVIDIA NVVM Compiler
//
// Compiler Build ID: CL-36424714
// Cuda compilation tools, release 13.0, V13.0.88
// Based on NVVM 20.0.0
//

.version 9.0
.target sm_100
.address_size 64

	// .globl	_Z3dotPfS_S_ii
// _ZZ3dotPfS_S_iiE4temp has been demoted
// _ZZ10csr_mul_AvPfPiS0_S_S_iiiiE3sum has been demoted
// _ZZ10csr_mul_AvPfPiS0_S_S_iiiiE1i has been demoted

.visible .entry _Z3dotPfS_S_ii(
	.param .u64 .ptr .align 1 _Z3dotPfS_S_ii_param_0,
	.param .u64 .ptr .align 1 _Z3dotPfS_S_ii_param_1,
	.param .u64 .ptr .align 1 _Z3dotPfS_S_ii_param_2,
	.param .u32 _Z3dotPfS_S_ii_param_3,
	.param .u32 _Z3dotPfS_S_ii_param_4
)
{
	.reg .pred 	%p<6>;
	.reg .b32 	%r<28>;
	.reg .b32 	%f<57>;
	.reg .b64 	%rd<15>;
	// demoted variable
	.shared .align 4 .b8 _ZZ3dotPfS_S_iiE4temp[1024];
	ld.param.u64 	%rd5, [_Z3dotPfS_S_ii_param_0];
	ld.param.u64 	%rd6, [_Z3dotPfS_S_ii_param_1];
	ld.param.u64 	%rd7, [_Z3dotPfS_S_ii_param_2];
	ld.param.u32 	%r8, [_Z3dotPfS_S_ii_param_3];
	ld.param.u32 	%r9, [_Z3dotPfS_S_ii_param_4];
	mov.u32 	%r1, %tid.x;
	shl.b32 	%r10, %r1, 2;
	mov.u32 	%r11, _ZZ3dotPfS_S_iiE4temp;
	add.s32 	%r12, %r11, %r10;
	mov.b32 	%r13, 0;
	st.shared.u32 	[%r12], %r13;
	mov.u32 	%r2, %ctaid.x;
	setp.ge.u32 	%p1, %r2, %r9;
	@%p1 bra 	$L__BB0_8;
	setp.ge.s32 	%p2, %r1, %r8;
	@%p2 bra 	$L__BB0_4;
	mov.u32 	%r3, %ntid.x;
	cvta.to.global.u64 	%rd1, %rd5;
	cvta.to.global.u64 	%rd2, %rd6;
	mul.lo.s32 	%r14, %r8, %r2;
	cvt.s64.s32 	%rd3, %r14;
	mov.u32 	%r26, %r1;
$L__BB0_3:
	cvt.s64.s32 	%rd8, %r26;
	add.s64 	%rd9, %rd8, %rd3;
	shl.b64 	%rd10, %rd9, 2;
	add.s64 	%rd11, %rd1, %rd10;
	ld.global.f32 	%f4, [%rd11];
	add.s64 	%rd12, %rd2, %rd10;
	ld.global.f32 	%f5, [%rd12];
	shr.s32 	%r15, %r26, 31;
	shr.u32 	%r16, %r15, 24;
	add.s32 	%r17, %r26, %r16;
	and.b32  	%r18, %r17, 1073741568;
	sub.s32 	%r19, %r26, %r18;
	shl.b32 	%r20, %r19, 2;
	add.s32 	%r22, %r11, %r20;
	ld.shared.f32 	%f6, [%r22];
	fma.rn.f32 	%f7, %f4, %f5, %f6;
	st.shared.f32 	[%r22], %f7;
	add.s32 	%r26, %r26, %r3;
	setp.lt.s32 	%p3, %r26, %r8;
	@%p3 bra 	$L__BB0_3;
$L__BB0_4:
	bar.sync 	0;
	setp.ne.s32 	%p4, %r1, 0;
	@%p4 bra 	$L__BB0_8;
	cvta.to.global.u64 	%rd13, %rd7;
	mul.wide.u32 	%rd14, %r2, 4;
	add.s64 	%rd4, %rd13, %rd14;
	cvt.rn.f32.s32 	%f1, %r8;
	mov.f32 	%f56, 0f00000000;
	mov.b32 	%r27, 32;
$L__BB0_6:
	add.s32 	%r25, %r11, %r27;
	ld.shared.f32 	%f9, [%r25+-32];
	div.rn.f32 	%f10, %f9, %f1;
	add.f32 	%f11, %f56, %f10;
	ld.shared.f32 	%f12, [%r25+-28];
	div.rn.f32 	%f13, %f12, %f1;
	add.f32 	%f14, %f11, %f13;
	ld.shared.f32 	%f15, [%r25+-24];
	div.rn.f32 	%f16, %f15, %f1;
	add.f32 	%f17, %f14, %f16;
	ld.shared.f32 	%f18, [%r25+-20];
	div.rn.f32 	%f19, %f18, %f1;
	add.f32 	%f20, %f17, %f19;
	ld.shared.f32 	%f21, [%r25+-16];
	div.rn.f32 	%f22, %f21, %f1;
	add.f32 	%f23, %f20, %f22;
	ld.shared.f32 	%f24, [%r25+-12];
	div.rn.f32 	%f25, %f24, %f1;
	add.f32 	%f26, %f23, %f25;
	ld.shared.f32 	%f27, [%r25+-8];
	div.rn.f32 	%f28, %f27, %f1;
	add.f32 	%f29, %f26, %f28;
	ld.shared.f32 	%f30, [%r25+-4];
	div.rn.f32 	%f31, %f30, %f1;
	add.f32 	%f32, %f29, %f31;
	ld.shared.f32 	%f33, [%r25];
	div.rn.f32 	%f34, %f33, %f1;
	add.f32 	%f35, %f32, %f34;
	ld.shared.f32 	%f36, [%r25+4];
	div.rn.f32 	%f37, %f36, %f1;
	add.f32 	%f38, %f35, %f37;
	ld.shared.f32 	%f39, [%r25+8];
	div.rn.f32 	%f40, %f39, %f1;
	add.f32 	%f41, %f38, %f40;
	ld.shared.f32 	%f42, [%r25+12];
	div.rn.f32 	%f43, %f42, %f1;
	add.f32 	%f44, %f41, %f43;
	ld.shared.f32 	%f45, [%r25+16];
	div.rn.f32 	%f46, %f45, %f1;
	add.f32 	%f47, %f44, %f46;
	ld.shared.f32 	%f48, [%r25+20];
	div.rn.f32 	%f49, %f48, %f1;
	add.f32 	%f50, %f47, %f49;
	ld.shared.f32 	%f51, [%r25+24];
	div.rn.f32 	%f52, %f51, %f1;
	add.f32 	%f53, %f50, %f52;
	ld.shared.f32 	%f54, [%r25+28];
	div.rn.f32 	%f55, %f54, %f1;
	add.f32 	%f56, %f53, %f55;
	add.s32 	%r27, %r27, 64;
	setp.ne.s32 	%p5, %r27, 1056;
	@%p5 bra 	$L__BB0_6;
	st.global.f32 	[%rd4], %f56;
$L__BB0_8:
	ret;

}
	// .globl	_Z10csr_mul_AvPfPiS0_S_S_iiii
.visible .entry _Z10csr_mul_AvPfPiS0_S_S_iiii(
	.param .u64 .ptr .align 1 _Z10csr_mul_AvPfPiS0_S_S_iiii_param_0,
	.param .u64 .ptr .align 1 _Z10csr_mul_AvPfPiS0_S_S_iiii_param_1,
	.param .u64 .ptr .align 1 _Z10csr_mul_AvPfPiS0_S_S_iiii_param_2,
	.param .u64 .ptr .align 1 _Z10csr_mul_AvPfPiS0_S_S_iiii_param_3,
	.param .u64 .ptr .align 1 _Z10csr_mul_AvPfPiS0_S_S_iiii_param_4,
	.param .u32 _Z10csr_mul_AvPfPiS0_S_S_iiii_param_5,
	.param .u32 _Z10csr_mul_AvPfPiS0_S_S_iiii_param_6,
	.param .u32 _Z10csr_mul_AvPfPiS0_S_S_iiii_param_7,
	.param .u32 _Z10csr_mul_AvPfPiS0_S_S_iiii_param_8
)
{
	.reg .pred 	%p<13>;
	.reg .b32 	%r<50>;
	.reg .b32 	%f<68>;
	.reg .b64 	%rd<92>;
	// demoted variable
	.shared .align 4 .b8 _ZZ10csr_mul_AvPfPiS0_S_S_iiiiE3sum[1024];
	// demoted variable
	.shared .align 4 .b8 _ZZ10csr_mul_AvPfPiS0_S_S_iiiiE1i[1024];
	ld.param.u64 	%rd10, [_Z10csr_mul_AvPfPiS0_S_S_iiii_param_0];
	ld.param.u64 	%rd11, [_Z10csr_mul_AvPfPiS0_S_S_iiii_param_2];
	ld.param.u64 	%rd12, [_Z10csr_mul_AvPfPiS0_S_S_iiii_param_3];
	ld.param.u64 	%rd9, [_Z10csr_mul_AvPfPiS0_S_S_iiii_param_4];
	ld.param.u32 	%r29, [_Z10csr_mul_AvPfPiS0_S_S_iiii_param_5];
	ld.param.u32 	%r30, [_Z10csr_mul_AvPfPiS0_S_S_iiii_param_6];
	ld.param.u32 	%r31, [_Z10csr_mul_AvPfPiS0_S_S_iiii_param_8];
	cvta.to.global.u64 	%rd1, %rd12;
	cvta.to.global.u64 	%rd2, %rd11;
	cvta.to.global.u64 	%rd3, %rd10;
	mov.u32 	%r1, %ctaid.x;
	setp.ge.u32 	%p1, %r1, %r31;
	@%p1 bra 	$L__BB1_18;
	mul.lo.s32 	%r32, %r30, %r1;
	cvt.s64.s32 	%rd4, %r32;
	mul.lo.s32 	%r2, %r29, %r1;
	mov.u32 	%r42, %tid.x;
	setp.ge.s32 	%p2, %r42, %r29;
	@%p2 bra 	$L__BB1_18;
	shl.b32 	%r33, %r42, 2;
	mov.u32 	%r34, _ZZ10csr_mul_AvPfPiS0_S_S_iiiiE3sum;
	add.s32 	%r4, %r34, %r33;
	mov.u32 	%r35, _ZZ10csr_mul_AvPfPiS0_S_S_iiiiE1i;
	add.s32 	%r5, %r35, %r33;
	cvta.to.global.u64 	%rd5, %rd9;
	cvt.s64.s32 	%rd6, %r2;
$L__BB1_3:
	ld.param.u64 	%rd91, [_Z10csr_mul_AvPfPiS0_S_S_iiii_param_1];
	cvt.s64.s32 	%rd7, %r42;
	cvta.to.global.u64 	%rd13, %rd91;
	mul.wide.s32 	%rd14, %r42, 4;
	add.s64 	%rd15, %rd13, %rd14;
	ld.global.u32 	%r44, [%rd15];
	add.s32 	%r49, %r44, -1;
	ld.global.u32 	%r9, [%rd15+4];
	setp.ge.s32 	%p3, %r44, %r9;
	mov.f32 	%f67, 0f00000000;
	@%p3 bra 	$L__BB1_16;
	add.s32 	%r36, %r9, -1;
	max.s32 	%r10, %r44, %r36;
	sub.s32 	%r37, %r10, %r44;
	add.s32 	%r11, %r37, 1;
	setp.lt.u32 	%p4, %r37, 7;
	mov.f32 	%f67, 0f00000000;
	mov.u32 	%r47, %r49;
	@%p4 bra 	$L__BB1_8;
	and.b32  	%r38, %r11, -8;
	neg.s32 	%r43, %r38;
	mov.f32 	%f67, 0f00000000;
$L__BB1_6:
	.pragma "nounroll";
	mul.wide.s32 	%rd16, %r49, 4;
	add.s64 	%rd17, %rd3, %rd16;
	add.s64 	%rd18, %rd2, %rd16;
	ld.global.f32 	%f17, [%rd17];
	ld.global.s32 	%rd19, [%rd18];
	add.s64 	%rd20, %rd19, %rd4;
	shl.b64 	%rd21, %rd20, 2;
	add.s64 	%rd22, %rd1, %rd21;
	ld.global.f32 	%f18, [%rd22+-4];
	fma.rn.f32 	%f19, %f17, %f18, %f67;
	ld.global.f32 	%f20, [%rd17+4];
	ld.global.s32 	%rd23, [%rd18+4];
	add.s64 	%rd24, %rd23, %rd4;
	shl.b64 	%rd25, %rd24, 2;
	add.s64 	%rd26, %rd1, %rd25;
	ld.global.f32 	%f21, [%rd26+-4];
	fma.rn.f32 	%f22, %f20, %f21, %f19;
	ld.global.f32 	%f23, [%rd17+8];
	ld.global.s32 	%rd27, [%rd18+8];
	add.s64 	%rd28, %rd27, %rd4;
	shl.b64 	%rd29, %rd28, 2;
	add.s64 	%rd30, %rd1, %rd29;
	ld.global.f32 	%f24, [%rd30+-4];
	fma.rn.f32 	%f25, %f23, %f24, %f22;
	ld.global.f32 	%f26, [%rd17+12];
	ld.global.s32 	%rd31, [%rd18+12];
	add.s64 	%rd32, %rd31, %rd4;
	shl.b64 	%rd33, %rd32, 2;
	add.s64 	%rd34, %rd1, %rd33;
	ld.global.f32 	%f27, [%rd34+-4];
	fma.rn.f32 	%f28, %f26, %f27, %f25;
	ld.global.f32 	%f29, [%rd17+16];
	ld.global.s32 	%rd35, [%rd18+16];
	add.s64 	%rd36, %rd35, %rd4;
	shl.b64 	%rd37, %rd36, 2;
	add.s64 	%rd38, %rd1, %rd37;
	ld.global.f32 	%f30, [%rd38+-4];
	fma.rn.f32 	%f31, %f29, %f30, %f28;
	ld.global.f32 	%f32, [%rd17+20];
	ld.global.s32 	%rd39, [%rd18+20];
	add.s64 	%rd40, %rd39, %rd4;
	shl.b64 	%rd41, %rd40, 2;
	add.s64 	%rd42, %rd1, %rd41;
	ld.global.f32 	%f33, [%rd42+-4];
	fma.rn.f32 	%f34, %f32, %f33, %f31;
	ld.global.f32 	%f35, [%rd17+24];
	ld.global.s32 	%rd43, [%rd18+24];
	add.s64 	%rd44, %rd43, %rd4;
	shl.b64 	%rd45, %rd44, 2;
	add.s64 	%rd46, %rd1, %rd45;
	ld.global.f32 	%f36, [%rd46+-4];
	fma.rn.f32 	%f37, %f35, %f36, %f34;
	ld.global.f32 	%f38, [%rd17+28];
	ld.global.s32 	%rd47, [%rd18+28];
	add.s64 	%rd48, %rd47, %rd4;
	shl.b64 	%rd49, %rd48, 2;
	add.s64 	%rd50, %rd1, %rd49;
	ld.global.f32 	%f39, [%rd50+-4];
	fma.rn.f32 	%f67, %f38, %f39, %f37;
	add.s32 	%r49, %r49, 8;
	add.s32 	%r44, %r44, 8;
	add.s32 	%r43, %r43, 8;
	setp.ne.s32 	%p5, %r43, 0;
	@%p5 bra 	$L__BB1_6;
	add.s32 	%r47, %r44, -1;
$L__BB1_8:
	and.b32  	%r21, %r11, 7;
	setp.eq.s32 	%p6, %r21, 0;
	mov.u32 	%r49, %r10;
	@%p6 bra 	$L__BB1_16;
	setp.lt.u32 	%p7, %r21, 4;
	@%p7 bra 	$L__BB1_11;
	mul.wide.s32 	%rd51, %r47, 4;
	add.s64 	%rd52, %rd3, %rd51;
	ld.global.f32 	%f41, [%rd52];
	add.s64 	%rd53, %rd2, %rd51;
	ld.global.s32 	%rd54, [%rd53];
	add.s64 	%rd55, %rd54, %rd4;
	shl.b64 	%rd56, %rd55, 2;
	add.s64 	%rd57, %rd1, %rd56;
	ld.global.f32 	%f42, [%rd57+-4];
	fma.rn.f32 	%f43, %f41, %f42, %f67;
	ld.global.f32 	%f44, [%rd52+4];
	ld.global.s32 	%rd58, [%rd53+4];
	add.s64 	%rd59, %rd58, %rd4;
	shl.b64 	%rd60, %rd59, 2;
	add.s64 	%rd61, %rd1, %rd60;
	ld.global.f32 	%f45, [%rd61+-4];
	fma.rn.f32 	%f46, %f44, %f45, %f43;
	ld.global.f32 	%f47, [%rd52+8];
	ld.global.s32 	%rd62, [%rd53+8];
	add.s64 	%rd63, %rd62, %rd4;
	shl.b64 	%rd64, %rd63, 2;
	add.s64 	%rd65, %rd1, %rd64;
	ld.global.f32 	%f48, [%rd65+-4];
	fma.rn.f32 	%f49, %f47, %f48, %f46;
	ld.global.f32 	%f50, [%rd52+12];
	ld.global.s32 	%rd66, [%rd53+12];
	add.s64 	%rd67, %rd66, %rd4;
	shl.b64 	%rd68, %rd67, 2;
	add.s64 	%rd69, %rd1, %rd68;
	ld.global.f32 	%f51, [%rd69+-4];
	fma.rn.f32 	%f67, %f50, %f51, %f49;
	add.s32 	%r47, %r47, 4;
$L__BB1_11:
	and.b32  	%r24, %r11, 3;
	setp.eq.s32 	%p8, %r24, 0;
	mov.u32 	%r49, %r10;
	@%p8 bra 	$L__BB1_16;
	setp.eq.s32 	%p9, %r24, 1;
	@%p9 bra 	$L__BB1_14;
	mul.wide.s32 	%rd70, %r47, 4;
	add.s64 	%rd71, %rd3, %rd70;
	ld.global.f32 	%f53, [%rd71];
	add.s64 	%rd72, %rd2, %rd70;
	ld.global.s32 	%rd73, [%rd72];
	add.s64 	%rd74, %rd73, %rd4;
	shl.b64 	%rd75, %rd74, 2;
	add.s64 	%rd76, %rd1, %rd75;
	ld.global.f32 	%f54, [%rd76+-4];
	fma.rn.f32 	%f55, %f53, %f54, %f67;
	ld.global.f32 	%f56, [%rd71+4];
	ld.global.s32 	%rd77, [%rd72+4];
	add.s64 	%rd78, %rd77, %rd4;
	shl.b64 	%rd79, %rd78, 2;
	add.s64 	%rd80, %rd1, %rd79;
	ld.global.f32 	%f57, [%rd80+-4];
	fma.rn.f32 	%f67, %f56, %f57, %f55;
	add.s32 	%r47, %r47, 2;
$L__BB1_14:
	and.b32  	%r39, %r11, 1;
	setp.eq.b32 	%p10, %r39, 1;
	not.pred 	%p11, %p10;
	mov.u32 	%r49, %r10;
	@%p11 bra 	$L__BB1_16;
	mul.wide.s32 	%rd81, %r47, 4;
	add.s64 	%rd82, %rd3, %rd81;
	ld.global.f32 	%f58, [%rd82];
	add.s64 	%rd83, %rd2, %rd81;
	ld.global.s32 	%rd84, [%rd83];
	add.s64 	%rd85, %rd84, %rd4;
	shl.b64 	%rd86, %rd85, 2;
	add.s64 	%rd87, %rd1, %rd86;
	ld.global.f32 	%f59, [%rd87+-4];
	fma.rn.f32 	%f67, %f58, %f59, %f67;
	mov.u32 	%r49, %r10;
$L__BB1_16:
	cvt.u32.u64 	%r40, %rd7;
	add.s64 	%rd88, %rd7, %rd6;
	shl.b64 	%rd89, %rd88, 2;
	add.s64 	%rd90, %rd5, %rd89;
	st.global.f32 	[%rd90], %f67;
	mov.u32 	%r41, %ntid.x;
	add.s32 	%r42, %r40, %r41;
	setp.lt.s32 	%p12, %r42, %r29;
	@%p12 bra 	$L__BB1_3;
	st.shared.f32 	[%r4], %f67;
	st.shared.u32 	[%r5], %r49;
$L__BB1_18:
	ret;

}
	// .globl	_Z15csr_diag_matmulPfPiS0_S_S_S_iiiii
.visible .entry _Z15csr_diag_matmulPfPiS0_S_S_S_iiiii(
	.param .u64 .ptr .align 1 _Z15csr_diag_matmulPfPiS0_S_S_S_iiiii_param_0,
	.param .u64 .ptr .align 1 _Z15csr_diag_matmulPfPiS0_S_S_S_iiiii_param_1,
	.param .u64 .ptr .align 1 _Z15csr_diag_matmulPfPiS0_S_S_S_iiiii_param_2,
	.param .u64 .ptr .align 1 _Z15csr_diag_matmulPfPiS0_S_S_S_iiiii_param_3,
	.param .u64 .ptr .align 1 _Z15csr_diag_matmulPfPiS0_S_S_S_iiiii_param_4,
	.param .u64 .ptr .align 1 _Z15csr_diag_matmulPfPiS0_S_S_S_iiiii_param_5,
	.param .u32 _Z15csr_diag_matmulPfPiS0_S_S_S_iiiii_param_6,
	.param .u32 _Z15csr_diag_matmulPfPiS0_S_S_S_iiiii_param_7,
	.param .u32 _Z15csr_diag_matmulPfPiS0_S_S_S_iiiii_param_8,
	.param .u32 _Z15csr_diag_matmulPfPiS0_S_S_S_iiiii_param_9,
	.param .u32 _Z15csr_diag_matmulPfPiS0_S_S_S_iiiii_param_10
)
{
	.reg .pred 	%p<9>;
	.reg .b32 	%r<22>;
	.reg .b32 	%f<14>;
	.reg .b64 	%rd<35>;
	.reg .b64 	%fd<2>;

	ld.param.u64 	%rd9, [_Z15csr_diag_matmulPfPiS0_S_S_S_iiiii_param_0];
	ld.param.u64 	%rd10, [_Z15csr_diag_matmulPfPiS0_S_S_S_iiiii_param_2];
	ld.param.u64 	%rd6, [_Z15csr_diag_matmulPfPiS0_S_S_S_iiiii_param_3];
	ld.param.u64 	%rd7, [_Z15csr_diag_matmulPfPiS0_S_S_S_iiiii_param_4];
	ld.param.u64 	%rd8, [_Z15csr_diag_matmulPfPiS0_S_S_S_iiiii_param_5];
	ld.param.u32 	%r10, [_Z15csr_diag_matmulPfPiS0_S_S_S_iiiii_param_6];
	ld.param.u32 	%r11, [_Z15csr_diag_matmulPfPiS0_S_S_S_iiiii_param_8];
	ld.param.u32 	%r12, [_Z15csr_diag_matmulPfPiS0_S_S_S_iiiii_param_9];
	ld.param.u32 	%r13, [_Z15csr_diag_matmulPfPiS0_S_S_S_iiiii_param_10];
	cvta.to.global.u64 	%rd1, %rd9;
	cvta.to.global.u64 	%rd2, %rd10;
	mov.u32 	%r1, %ctaid.x;
	setp.ge.u32 	%p1, %r1, %r13;
	@%p1 bra 	$L__BB2_6;
	cvta.to.global.u64 	%rd11, %rd8;
	cvta.to.global.u64 	%rd12, %rd6;
	cvta.to.global.u64 	%rd13, %rd7;
	mul.lo.s32 	%r14, %r11, %r1;
	mul.wide.s32 	%rd14, %r14, 4;
	add.s64 	%rd3, %rd13, %rd14;
	add.s64 	%rd4, %rd11, %rd14;
	mul.lo.s32 	%r15, %r12, %r1;
	mul.wide.s32 	%rd15, %r15, 4;
	add.s64 	%rd5, %rd12, %rd15;
	mov.u32 	%r20, %tid.x;
	setp.ge.s32 	%p2, %r20, %r12;
	@%p2 bra 	$L__BB2_6;
	mov.u32 	%r3, %ntid.x;
	setp.eq.s32 	%p3, %r10, 0;
	@%p3 bra 	$L__BB2_7;
	setp.ne.s32 	%p4, %r10, 1;
	@%p4 bra 	$L__BB2_5;
$L__BB2_4:
	mul.wide.s32 	%rd16, %r20, 4;
	add.s64 	%rd17, %rd2, %rd16;
	ld.global.u32 	%r16, [%rd17];
	mul.wide.s32 	%rd18, %r16, 4;
	add.s64 	%rd19, %rd4, %rd18;
	ld.global.f32 	%f1, [%rd19+-4];
	abs.f32 	%f2, %f1;
	cvt.f64.f32 	%fd1, %f2;
	setp.lt.f64 	%p5, %fd1, 0d3E112E0BE826D695;
	selp.f32 	%f3, 0f3089705F, %f1, %p5;
	add.s64 	%rd20, %rd1, %rd16;
	ld.global.f32 	%f4, [%rd20];
	div.rn.f32 	%f5, %f4, %f3;
	add.s64 	%rd21, %rd5, %rd16;
	st.global.f32 	[%rd21], %f5;
	add.s32 	%r20, %r20, %r3;
	setp.lt.s32 	%p6, %r20, %r12;
	@%p6 bra 	$L__BB2_4;
	bra.uni 	$L__BB2_6;
$L__BB2_5:
	mul.wide.s32 	%rd28, %r20, 4;
	add.s64 	%rd29, %rd1, %rd28;
	ld.global.f32 	%f9, [%rd29];
	add.s64 	%rd30, %rd2, %rd28;
	ld.global.u32 	%r18, [%rd30];
	mul.wide.s32 	%rd31, %r18, 4;
	add.s64 	%rd32, %rd3, %rd31;
	ld.global.f32 	%f10, [%rd32+-4];
	mul.f32 	%f11, %f9, %f10;
	add.s64 	%rd33, %rd4, %rd31;
	ld.global.f32 	%f12, [%rd33+-4];
	div.rn.f32 	%f13, %f11, %f12;
	add.s64 	%rd34, %rd5, %rd28;
	st.global.f32 	[%rd34], %f13;
	add.s32 	%r20, %r20, %r3;
	setp.lt.s32 	%p8, %r20, %r12;
	@%p8 bra 	$L__BB2_5;
$L__BB2_6:
	ret;
$L__BB2_7:
	mul.wide.s32 	%rd22, %r20, 4;
	add.s64 	%rd23, %rd1, %rd22;
	ld.global.f32 	%f6, [%rd23];
	add.s64 	%rd24, %rd2, %rd22;
	ld.global.u32 	%r17, [%rd24];
	mul.wide.s32 	%rd25, %r17, 4;
	add.s64 	%rd26, %rd3, %rd25;
	ld.global.f32 	%f7, [%rd26+-4];
	mul.f32 	%f8, %f6, %f7;
	add.s64 	%rd27, %rd5, %rd22;
	st.global.f32 	[%rd27], %f8;
	add.s32 	%r20, %r20, %r3;
	setp.lt.s32 	%p7, %r20, %r12;
	@%p7 bra 	$L__BB2_7;
	bra.uni 	$L__BB2_6;

}
	// .globl	_Z15diag_vector_mulPfS_S_S_iii
.visible .entry _Z15diag_vector_mulPfS_S_S_iii(
	.param .u64 .ptr .align 1 _Z15diag_vector_mulPfS_S_S_iii_param_0,
	.param .u64 .ptr .align 1 _Z15diag_vector_mulPfS_S_S_iii_param_1,
	.param .u64 .ptr .align 1 _Z15diag_vector_mulPfS_S_S_iii_param_2,
	.param .u64 .ptr .align 1 _Z15diag_vector_mulPfS_S_S_iii_param_3,
	.param .u32 _Z15diag_vector_mulPfS_S_S_iii_param_4,
	.param .u32 _Z15diag_vector_mulPfS_S_S_iii_param_5,
	.param .u32 _Z15diag_vector_mulPfS_S_S_iii_param_6
)
{
	.reg .pred 	%p<8>;
	.reg .b32 	%r<14>;
	.reg .b32 	%f<13>;
	.reg .b64 	%rd<28>;
	.reg .b64 	%fd<3>;

	ld.param.u64 	%rd8, [_Z15diag_vector_mulPfS_S_S_iii_param_0];
	ld.param.u64 	%rd9, [_Z15diag_vector_mulPfS_S_S_iii_param_1];
	ld.param.u64 	%rd10, [_Z15diag_vector_mulPfS_S_S_iii_param_2];
	ld.param.u64 	%rd11, [_Z15diag_vector_mulPfS_S_S_iii_param_3];
	ld.param.u32 	%r8, [_Z15diag_vector_mulPfS_S_S_iii_param_4];
	ld.param.u32 	%r9, [_Z15diag_vector_mulPfS_S_S_iii_param_5];
	ld.param.u32 	%r10, [_Z15diag_vector_mulPfS_S_S_iii_param_6];
	mov.u32 	%r1, %ctaid.x;
	setp.ge.u32 	%p1, %r1, %r10;
	@%p1 bra 	$L__BB3_6;
	cvta.to.global.u64 	%rd1, %rd9;
	cvta.to.global.u64 	%rd2, %rd10;
	cvta.to.global.u64 	%rd3, %rd11;
	mul.lo.s32 	%r11, %r8, %r1;
	cvt.s64.s32 	%rd4, %r11;
	mov.u32 	%r12, %tid.x;
	setp.ge.s32 	%p2, %r12, %r8;
	@%p2 bra 	$L__BB3_6;
	shl.b64 	%rd12, %rd4, 2;
	add.s64 	%rd5, %rd2, %rd12;
	add.s64 	%rd6, %rd3, %rd12;
	setp.eq.s32 	%p3, %r9, 0;
	mov.u32 	%r3, %ntid.x;
	@%p3 bra 	$L__BB3_3;
	bra.uni 	$L__BB3_5;
$L__BB3_3:
	cvta.to.global.u64 	%rd7, %rd8;
$L__BB3_4:
	cvt.s64.s32 	%rd20, %r12;
	add.s64 	%rd21, %rd20, %rd4;
	shl.b64 	%rd22, %rd21, 2;
	add.s64 	%rd23, %rd1, %rd22;
	ld.global.f32 	%f6, [%rd23];
	abs.f32 	%f7, %f6;
	cvt.f64.f32 	%fd2, %f7;
	setp.lt.f64 	%p6, %fd2, 0d3E112E0BE826D695;
	selp.f32 	%f8, 0f3089705F, %f6, %p6;
	add.s64 	%rd24, %rd7, %rd22;
	ld.global.f32 	%f9, [%rd24];
	mul.wide.s32 	%rd25, %r12, 4;
	add.s64 	%rd26, %rd5, %rd25;
	ld.global.f32 	%f10, [%rd26];
	mul.f32 	%f11, %f9, %f10;
	div.rn.f32 	%f12, %f11, %f8;
	add.s64 	%rd27, %rd6, %rd25;
	st.global.f32 	[%rd27], %f12;
	add.s32 	%r12, %r12, %r3;
	setp.lt.s32 	%p7, %r12, %r8;
	@%p7 bra 	$L__BB3_4;
	bra.uni 	$L__BB3_6;
$L__BB3_5:
	cvt.s64.s32 	%rd13, %r12;
	add.s64 	%rd14, %rd13, %rd4;
	shl.b64 	%rd15, %rd14, 2;
	add.s64 	%rd16, %rd1, %rd15;
	ld.global.f32 	%f1, [%rd16];
	abs.f32 	%f2, %f1;
	cvt.f64.f32 	%fd1, %f2;
	setp.lt.f64 	%p4, %fd1, 0d3E112E0BE826D695;
	selp.f32 	%f3, 0f3089705F, %f1, %p4;
	mul.wide.s32 	%rd17, %r12, 4;
	add.s64 	%rd18, %rd5, %rd17;
	ld.global.f32 	%f4, [%rd18];
	div.rn.f32 	%f5, %f4, %f3;
	add.s64 	%rd19, %rd6, %rd17;
	st.global.f32 	[%rd19], %f5;
	add.s32 	%r12, %r12, %r3;
	setp.lt.s32 	%p5, %r12, %r8;
	@%p5 bra 	$L__BB3_5;
$L__BB3_6:
	ret;

}
	// .globl	_Z10vector_addPfS_S_S_fffii
.visible .entry _Z10vector_addPfS_S_S_fffii(
	.param .u64 .ptr .align 1 _Z10vector_addPfS_S_S_fffii_param_0,
	.param .u64 .ptr .align 1 _Z10vector_addPfS_S_S_fffii_param_1,
	.param .u64 .ptr .align 1 _Z10vector_addPfS_S_S_fffii_param_2,
	.param .u64 .ptr .align 1 _Z10vector_addPfS_S_S_fffii_param_3,
	.param .f32 _Z10vector_addPfS_S_S_fffii_param_4,
	.param .f32 _Z10vector_addPfS_S_S_fffii_param_5,
	.param .f32 _Z10vector_addPfS_S_S_fffii_param_6,
	.param .u32 _Z10vector_addPfS_S_S_fffii_param_7,
	.param .u32 _Z10vector_addPfS_S_S_fffii_param_8
)
{
	.reg .pred 	%p<4>;
	.reg .b32 	%r<10>;
	.reg .b32 	%f<10>;
	.reg .b64 	%rd<17>;

	ld.param.u64 	%rd6, [_Z10vector_addPfS_S_S_fffii_param_0];
	ld.param.u64 	%rd7, [_Z10vector_addPfS_S_S_fffii_param_1];
	ld.param.u64 	%rd8, [_Z10vector_addPfS_S_S_fffii_param_2];
	ld.param.u64 	%rd9, [_Z10vector_addPfS_S_S_fffii_param_3];
	ld.param.f32 	%f1, [_Z10vector_addPfS_S_S_fffii_param_4];
	ld.param.f32 	%f2, [_Z10vector_addPfS_S_S_fffii_param_5];
	ld.param.f32 	%f3, [_Z10vector_addPfS_S_S_fffii_param_6];
	ld.param.u32 	%r7, [_Z10vector_addPfS_S_S_fffii_param_7];
	ld.param.u32 	%r8, [_Z10vector_addPfS_S_S_fffii_param_8];
	mov.u32 	%r1, %ctaid.x;
	setp.ge.u32 	%p1, %r1, %r8;
	@%p1 bra 	$L__BB4_4;
	mul.lo.s32 	%r2, %r7, %r1;
	mov.u32 	%r9, %tid.x;
	setp.ge.s32 	%p2, %r9, %r7;
	@%p2 bra 	$L__BB4_4;
	mov.u32 	%r4, %ntid.x;
	cvta.to.global.u64 	%rd1, %rd6;
	cvta.to.global.u64 	%rd2, %rd7;
	cvta.to.global.u64 	%rd3, %rd8;
	cvta.to.global.u64 	%rd4, %rd9;
	cvt.s64.s32 	%rd5, %r2;
$L__BB4_3:
	cvt.s64.s32 	%rd10, %r9;
	add.s64 	%rd11, %rd10, %rd5;
	shl.b64 	%rd12, %rd11, 2;
	add.s64 	%rd13, %rd1, %rd12;
	ld.global.f32 	%f4, [%rd13];
	add.s64 	%rd14, %rd2, %rd12;
	ld.global.f32 	%f5, [%rd14];
	mul.f32 	%f6, %f2, %f5;
	fma.rn.f32 	%f7, %f1, %f4, %f6;
	add.s64 	%rd15, %rd3, %rd12;
	ld.global.f32 	%f8, [%rd15];
	fma.rn.f32 	%f9, %f3, %f8, %f7;
	add.s64 	%rd16, %rd4, %rd12;
	st.global.f32 	[%rd16], %f9;
	add.s32 	%r9, %r9, %r4;
	setp.lt.s32 	%p3, %r9, %r7;
	@%p3 bra 	$L__BB4_3;
$L__BB4_4:
	ret;

}
	// .globl	_Z10vector_mulPfS_S_S_ffii
.visible .entry _Z10vector_mulPfS_S_S_ffii(
	.param .u64 .ptr .align 1 _Z10vector_mulPfS_S_S_ffii_param_0,
	.param .u64 .ptr .align 1 _Z10vector_mulPfS_S_S_ffii_param_1,
	.param .u64 .ptr .align 1 _Z10vector_mulPfS_S_S_ffii_param_2,
	.param .u64 .ptr .align 1 _Z10vector_mulPfS_S_S_ffii_param_3,
	.param .f32 _Z10vector_mulPfS_S_S_ffii_param_4,
	.param .f32 _Z10vector_mulPfS_S_S_ffii_param_5,
	.param .u32 _Z10vector_mulPfS_S_S_ffii_param_6,
	.param .u32 _Z10vector_mulPfS_S_S_ffii_param_7
)
{
	.reg .pred 	%p<4>;
	.reg .b32 	%r<10>;
	.reg .b32 	%f<9>;
	.reg .b64 	%rd<18>;

	ld.param.u64 	%rd6, [_Z10vector_mulPfS_S_S_ffii_param_0];
	ld.param.u64 	%rd7, [_Z10vector_mulPfS_S_S_ffii_param_1];
	ld.param.u64 	%rd8, [_Z10vector_mulPfS_S_S_ffii_param_2];
	ld.param.u64 	%rd9, [_Z10vector_mulPfS_S_S_ffii_param_3];
	ld.param.f32 	%f1, [_Z10vector_mulPfS_S_S_ffii_param_4];
	ld.param.f32 	%f2, [_Z10vector_mulPfS_S_S_ffii_param_5];
	ld.param.u32 	%r6, [_Z10vector_mulPfS_S_S_ffii_param_6];
	ld.param.u32 	%r7, [_Z10vector_mulPfS_S_S_ffii_param_7];
	mov.u32 	%r1, %ctaid.x;
	setp.ge.u32 	%p1, %r1, %r7;
	@%p1 bra 	$L__BB5_4;
	mov.u32 	%r9, %tid.x;
	setp.ge.s32 	%p2, %r9, %r6;
	@%p2 bra 	$L__BB5_4;
	cvta.to.global.u64 	%rd10, %rd8;
	mul.wide.u32 	%rd11, %r1, 4;
	add.s64 	%rd1, %rd10, %rd11;
	mov.u32 	%r3, %ntid.x;
	cvta.to.global.u64 	%rd2, %rd6;
	cvta.to.global.u64 	%rd3, %rd7;
	cvta.to.global.u64 	%rd4, %rd9;
	mul.lo.s32 	%r8, %r6, %r1;
	cvt.s64.s32 	%rd5, %r8;
$L__BB5_3:
	ld.global.f32 	%f3, [%rd1];
	cvt.s64.s32 	%rd12, %r9;
	add.s64 	%rd13, %rd12, %rd5;
	shl.b64 	%rd14, %rd13, 2;
	add.s64 	%rd15, %rd2, %rd14;
	ld.global.f32 	%f4, [%rd15];
	mul.f32 	%f5, %f2, %f4;
	add.s64 	%rd16, %rd3, %rd14;
	ld.global.f32 	%f6, [%rd16];
	mul.f32 	%f7, %f5, %f6;
	fma.rn.f32 	%f8, %f1, %f3, %f7;
	add.s64 	%rd17, %rd4, %rd14;
	st.global.f32 	[%rd17], %f8;
	add.s32 	%r9, %r9, %r3;
	setp.lt.s32 	%p3, %r9, %r6;
	@%p3 bra 	$L__BB5_3;
$L__BB5_4:
	ret;

}
	// .globl	_Z17find_update_paramPfS_S_S_S_S_ii
.visible .entry _Z17find_update_paramPfS_S_S_S_S_ii(
	.param .u64 .ptr .align 1 _Z17find_update_paramPfS_S_S_S_S_ii_param_0,
	.param .u64 .ptr .align 1 _Z17find_update_paramPfS_S_S_S_S_ii_param_1,
	.param .u64 .ptr .align 1 _Z17find_update_paramPfS_S_S_S_S_ii_param_2,
	.param .u64 .ptr .align 1 _Z17find_update_paramPfS_S_S_S_S_ii_param_3,
	.param .u64 .ptr .align 1 _Z17find_update_paramPfS_S_S_S_S_ii_param_4,
	.param .u64 .ptr .align 1 _Z17find_update_paramPfS_S_S_S_S_ii_param_5,
	.param .u32 _Z17find_update_paramPfS_S_S_S_S_ii_param_6,
	.param .u32 _Z17find_update_paramPfS_S_S_S_S_ii_param_7
)
{
	.reg .pred 	%p<25>;
	.reg .b32 	%r<20>;
	.reg .b32 	%f<57>;
	.reg .b64 	%rd<53>;
	.reg .b64 	%fd<85>;

	ld.param.u64 	%rd30, [_Z17find_update_paramPfS_S_S_S_S_ii_param_0];
	ld.param.u64 	%rd31, [_Z17find_update_paramPfS_S_S_S_S_ii_param_1];
	ld.param.u64 	%rd26, [_Z17find_update_paramPfS_S_S_S_S_ii_param_2];
	ld.param.u64 	%rd27, [_Z17find_update_paramPfS_S_S_S_S_ii_param_3];
	ld.param.u64 	%rd28, [_Z17find_update_paramPfS_S_S_S_S_ii_param_4];
	ld.param.u64 	%rd29, [_Z17find_update_paramPfS_S_S_S_S_ii_param_5];
	ld.param.u32 	%r10, [_Z17find_update_paramPfS_S_S_S_S_ii_param_6];
	ld.param.u32 	%r11, [_Z17find_update_paramPfS_S_S_S_S_ii_param_7];
	cvta.to.global.u64 	%rd1, %rd31;
	cvta.to.global.u64 	%rd2, %rd30;
	mov.u32 	%r1, %ctaid.x;
	setp.ge.u32 	%p1, %r1, %r11;
	mov.u32 	%r12, %tid.x;
	setp.ne.s32 	%p2, %r12, 0;
	or.pred  	%p3, %p2, %p1;
	@%p3 bra 	$L__BB6_37;
	cvta.to.global.u64 	%rd3, %rd28;
	cvta.to.global.u64 	%rd4, %rd29;
	mul.lo.s32 	%r13, %r10, %r1;
	cvt.s64.s32 	%rd5, %r13;
	setp.lt.s32 	%p4, %r10, 1;
	@%p4 bra 	$L__BB6_37;
	cvta.to.global.u64 	%rd32, %rd26;
	mul.wide.u32 	%rd33, %r1, 4;
	add.s64 	%rd6, %rd32, %rd33;
	cvta.to.global.u64 	%rd34, %rd27;
	add.s64 	%rd7, %rd34, %rd33;
	and.b32  	%r2, %r10, 3;
	setp.lt.u32 	%p5, %r10, 4;
	mov.b32 	%r19, 0;
	@%p5 bra 	$L__BB6_21;
	and.b32  	%r15, %r10, 2147483644;
	neg.s32 	%r17, %r15;
	shl.b64 	%rd35, %rd5, 2;
	add.s64 	%rd36, %rd35, 8;
	add.s64 	%rd52, %rd3, %rd36;
	add.s64 	%rd51, %rd2, %rd36;
	add.s64 	%rd50, %rd4, %rd36;
	add.s64 	%rd49, %rd1, %rd36;
$L__BB6_4:
	.pragma "nounroll";
	ld.global.f32 	%f1, [%rd52+-8];
	setp.geu.f32 	%p6, %f1, 0f00000000;
	@%p6 bra 	$L__BB6_6;
	ld.global.f32 	%f15, [%rd6];
	ld.global.f32 	%f16, [%rd51+-8];
	cvt.f64.f32 	%fd1, %f16;
	mul.f64 	%fd2, %fd1, 0dBFECCCCCCCCCCCCD;
	cvt.f64.f32 	%fd3, %f1;
	div.rn.f64 	%fd4, %fd2, %fd3;
	cvt.f64.f32 	%fd5, %f15;
	min.f64 	%fd6, %fd5, %fd4;
	cvt.rn.f32.f64 	%f17, %fd6;
	st.global.f32 	[%rd6], %f17;
$L__BB6_6:
	ld.global.f32 	%f2, [%rd50+-8];
	setp.geu.f32 	%p7, %f2, 0f00000000;
	@%p7 bra 	$L__BB6_8;
	ld.global.f32 	%f18, [%rd7];
	ld.global.f32 	%f19, [%rd49+-8];
	cvt.f64.f32 	%fd7, %f19;
	mul.f64 	%fd8, %fd7, 0dBFECCCCCCCCCCCCD;
	cvt.f64.f32 	%fd9, %f2;
	div.rn.f64 	%fd10, %fd8, %fd9;
	cvt.f64.f32 	%fd11, %f18;
	min.f64 	%fd12, %fd11, %fd10;
	cvt.rn.f32.f64 	%f20, %fd12;
	st.global.f32 	[%rd7], %f20;
$L__BB6_8:
	ld.global.f32 	%f3, [%rd52+-4];
	setp.geu.f32 	%p8, %f3, 0f00000000;
	@%p8 bra 	$L__BB6_10;
	ld.global.f32 	%f21, [%rd6];
	ld.global.f32 	%f22, [%rd51+-4];
	cvt.f64.f32 	%fd13, %f22;
	mul.f64 	%fd14, %fd13, 0dBFECCCCCCCCCCCCD;
	cvt.f64.f32 	%fd15, %f3;
	div.rn.f64 	%fd16, %fd14, %fd15;
	cvt.f64.f32 	%fd17, %f21;
	min.f64 	%fd18, %fd17, %fd16;
	cvt.rn.f32.f64 	%f23, %fd18;
	st.global.f32 	[%rd6], %f23;
$L__BB6_10:
	ld.global.f32 	%f4, [%rd50+-4];
	setp.geu.f32 	%p9, %f4, 0f00000000;
	@%p9 bra 	$L__BB6_12;
	ld.global.f32 	%f24, [%rd7];
	ld.global.f32 	%f25, [%rd49+-4];
	cvt.f64.f32 	%fd19, %f25;
	mul.f64 	%fd20, %fd19, 0dBFECCCCCCCCCCCCD;
	cvt.f64.f32 	%fd21, %f4;
	div.rn.f64 	%fd22, %fd20, %fd21;
	cvt.f64.f32 	%fd23, %f24;
	min.f64 	%fd24, %fd23, %fd22;
	cvt.rn.f32.f64 	%f26, %fd24;
	st.global.f32 	[%rd7], %f26;
$L__BB6_12:
	ld.global.f32 	%f5, [%rd52];
	setp.geu.f32 	%p10, %f5, 0f00000000;
	@%p10 bra 	$L__BB6_14;
	ld.global.f32 	%f27, [%rd6];
	ld.global.f32 	%f28, [%rd51];
	cvt.f64.f32 	%fd25, %f28;
	mul.f64 	%fd26, %fd25, 0dBFECCCCCCCCCCCCD;
	cvt.f64.f32 	%fd27, %f5;
	div.rn.f64 	%fd28, %fd26, %fd27;
	cvt.f64.f32 	%fd29, %f27;
	min.f64 	%fd30, %fd29, %fd28;
	cvt.rn.f32.f64 	%f29, %fd30;
	st.global.f32 	[%rd6], %f29;
$L__BB6_14:
	ld.global.f32 	%f6, [%rd50];
	setp.geu.f32 	%p11, %f6, 0f00000000;
	@%p11 bra 	$L__BB6_16;
	ld.global.f32 	%f30, [%rd7];
	ld.global.f32 	%f31, [%rd49];
	cvt.f64.f32 	%fd31, %f31;
	mul.f64 	%fd32, %fd31, 0dBFECCCCCCCCCCCCD;
	cvt.f64.f32 	%fd33, %f6;
	div.rn.f64 	%fd34, %fd32, %fd33;
	cvt.f64.f32 	%fd35, %f30;
	min.f64 	%fd36, %fd35, %fd34;
	cvt.rn.f32.f64 	%f32, %fd36;
	st.global.f32 	[%rd7], %f32;
$L__BB6_16:
	ld.global.f32 	%f7, [%rd52+4];
	setp.geu.f32 	%p12, %f7, 0f00000000;
	@%p12 bra 	$L__BB6_18;
	ld.global.f32 	%f33, [%rd6];
	ld.global.f32 	%f34, [%rd51+4];
	cvt.f64.f32 	%fd37, %f34;
	mul.f64 	%fd38, %fd37, 0dBFECCCCCCCCCCCCD;
	cvt.f64.f32 	%fd39, %f7;
	div.rn.f64 	%fd40, %fd38, %fd39;
	cvt.f64.f32 	%fd41, %f33;
	min.f64 	%fd42, %fd41, %fd40;
	cvt.rn.f32.f64 	%f35, %fd42;
	st.global.f32 	[%rd6], %f35;
$L__BB6_18:
	ld.global.f32 	%f8, [%rd50+4];
	setp.geu.f32 	%p13, %f8, 0f00000000;
	@%p13 bra 	$L__BB6_20;
	ld.global.f32 	%f36, [%rd7];
	ld.global.f32 	%f37, [%rd49+4];
	cvt.f64.f32 	%fd43, %f37;
	mul.f64 	%fd44, %fd43, 0dBFECCCCCCCCCCCCD;
	cvt.f64.f32 	%fd45, %f8;
	div.rn.f64 	%fd46, %fd44, %fd45;
	cvt.f64.f32 	%fd47, %f36;
	min.f64 	%fd48, %fd47, %fd46;
	cvt.rn.f32.f64 	%f38, %fd48;
	st.global.f32 	[%rd7], %f38;
$L__BB6_20:
	and.b32  	%r19, %r10, 2147483644;
	add.s32 	%r17, %r17, 4;
	add.s64 	%rd52, %rd52, 16;
	add.s64 	%rd51, %rd51, 16;
	add.s64 	%rd50, %rd50, 16;
	add.s64 	%rd49, %rd49, 16;
	setp.ne.s32 	%p14, %r17, 0;
	@%p14 bra 	$L__BB6_4;
$L__BB6_21:
	setp.eq.s32 	%p15, %r2, 0;
	@%p15 bra 	$L__BB6_37;
	setp.eq.s32 	%p16, %r2, 1;
	@%p16 bra 	$L__BB6_32;
	cvt.u64.u32 	%rd37, %r19;
	add.s64 	%rd20, %rd37, %rd5;
	shl.b64 	%rd38, %rd20, 2;
	add.s64 	%rd21, %rd3, %rd38;
	ld.global.f32 	%f9, [%rd21];
	setp.geu.f32 	%p17, %f9, 0f00000000;
	add.s64 	%rd22, %rd2, %rd38;
	@%p17 bra 	$L__BB6_25;
	ld.global.f32 	%f39, [%rd6];
	ld.global.f32 	%f40, [%rd22];
	cvt.f64.f32 	%fd49, %f40;
	mul.f64 	%fd50, %fd49, 0dBFECCCCCCCCCCCCD;
	cvt.f64.f32 	%fd51, %f9;
	div.rn.f64 	%fd52, %fd50, %fd51;
	cvt.f64.f32 	%fd53, %f39;
	min.f64 	%fd54, %fd53, %fd52;
	cvt.rn.f32.f64 	%f41, %fd54;
	st.global.f32 	[%rd6], %f41;
$L__BB6_25:
	add.s64 	%rd23, %rd4, %rd38;
	ld.global.f32 	%f10, [%rd23];
	setp.geu.f32 	%p18, %f10, 0f00000000;
	add.s64 	%rd24, %rd1, %rd38;
	@%p18 bra 	$L__BB6_27;
	ld.global.f32 	%f42, [%rd7];
	ld.global.f32 	%f43, [%rd24];
	cvt.f64.f32 	%fd55, %f43;
	mul.f64 	%fd56, %fd55, 0dBFECCCCCCCCCCCCD;
	cvt.f64.f32 	%fd57, %f10;
	div.rn.f64 	%fd58, %fd56, %fd57;
	cvt.f64.f32 	%fd59, %f42;
	min.f64 	%fd60, %fd59, %fd58;
	cvt.rn.f32.f64 	%f44, %fd60;
	st.global.f32 	[%rd7], %f44;
$L__BB6_27:
	ld.global.f32 	%f11, [%rd21+4];
	setp.geu.f32 	%p19, %f11, 0f00000000;
	@%p19 bra 	$L__BB6_29;
	ld.global.f32 	%f45, [%rd6];
	ld.global.f32 	%f46, [%rd22+4];
	cvt.f64.f32 	%fd61, %f46;
	mul.f64 	%fd62, %fd61, 0dBFECCCCCCCCCCCCD;
	cvt.f64.f32 	%fd63, %f11;
	div.rn.f64 	%fd64, %fd62, %fd63;
	cvt.f64.f32 	%fd65, %f45;
	min.f64 	%fd66, %fd65, %fd64;
	cvt.rn.f32.f64 	%f47, %fd66;
	st.global.f32 	[%rd6], %f47;
$L__BB6_29:
	ld.global.f32 	%f12, [%rd23+4];
	setp.geu.f32 	%p20, %f12, 0f00000000;
	@%p20 bra 	$L__BB6_31;
	ld.global.f32 	%f48, [%rd7];
	ld.global.f32 	%f49, [%rd24+4];
	cvt.f64.f32 	%fd67, %f49;
	mul.f64 	%fd68, %fd67, 0dBFECCCCCCCCCCCCD;
	cvt.f64.f32 	%fd69, %f12;
	div.rn.f64 	%fd70, %fd68, %fd69;
	cvt.f64.f32 	%fd71, %f48;
	min.f64 	%fd72, %fd71, %fd70;
	cvt.rn.f32.f64 	%f50, %fd72;
	st.global.f32 	[%rd7], %f50;
$L__BB6_31:
	add.s32 	%r19, %r19, 2;
$L__BB6_32:
	and.b32  	%r16, %r10, 1;
	setp.eq.b32 	%p21, %r16, 1;
	not.pred 	%p22, %p21;
	@%p22 bra 	$L__BB6_37;
	cvt.u64.u32 	%rd40, %r19;
	add.s64 	%rd25, %rd40, %rd5;
	shl.b64 	%rd41, %rd25, 2;
	add.s64 	%rd42, %rd3, %rd41;
	ld.global.f32 	%f13, [%rd42];
	setp.geu.f32 	%p23, %f13, 0f00000000;
	@%p23 bra 	$L__BB6_35;
	ld.global.f32 	%f51, [%rd6];
	add.s64 	%rd44, %rd2, %rd41;
	ld.global.f32 	%f52, [%rd44];
	cvt.f64.f32 	%fd73, %f52;
	mul.f64 	%fd74, %fd73, 0dBFECCCCCCCCCCCCD;
	cvt.f64.f32 	%fd75, %f13;
	div.rn.f64 	%fd76, %fd74, %fd75;
	cvt.f64.f32 	%fd77, %f51;
	min.f64 	%fd78, %fd77, %fd76;
	cvt.rn.f32.f64 	%f53, %fd78;
	st.global.f32 	[%rd6], %f53;
$L__BB6_35:
	add.s64 	%rd46, %rd4, %rd41;
	ld.global.f32 	%f14, [%rd46];
	setp.geu.f32 	%p24, %f14, 0f00000000;
	@%p24 bra 	$L__BB6_37;
	ld.global.f32 	%f54, [%rd7];
	add.s64 	%rd48, %rd1, %rd41;
	ld.global.f32 	%f55, [%rd48];
	cvt.f64.f32 	%fd79, %f55;
	mul.f64 	%fd80, %fd79, 0dBFECCCCCCCCCCCCD;
	cvt.f64.f32 	%fd81, %f14;
	div.rn.f64 	%fd82, %fd80, %fd81;
	cvt.f64.f32 	%fd83, %f54;
	min.f64 	%fd84, %fd83, %fd82;
	cvt.rn.f32.f64 	%f56, %fd84;
	st.global.f32 	[%rd7], %f56;
$L__BB6_37:
	ret;

}
	// .globl	_Z11update_varsPfS_S_S_S_S_S_S_iii
.visible .entry _Z11update_varsPfS_S_S_S_S_S_S_iii(
	.param .u64 .ptr .align 1 _Z11update_varsPfS_S_S_S_S_S_S_iii_param_0,
	.param .u64 .ptr .align 1 _Z11update_varsPfS_S_S_S_S_S_S_iii_param_1,
	.param .u64 .ptr .align 1 _Z11update_varsPfS_S_S_S_S_S_S_iii_param_2,
	.param .u64 .ptr .align 1 _Z11update_varsPfS_S_S_S_S_S_S_iii_param_3,
	.param .u64 .ptr .align 1 _Z11update_varsPfS_S_S_S_S_S_S_iii_param_4,
	.param .u64 .ptr .align 1 _Z11update_varsPfS_S_S_S_S_S_S_iii_param_5,
	.param .u64 .ptr .align 1 _Z11update_varsPfS_S_S_S_S_S_S_iii_param_6,
	.param .u64 .ptr .align 1 _Z11update_varsPfS_S_S_S_S_S_S_iii_param_7,
	.param .u32 _Z11update_varsPfS_S_S_S_S_S_S_iii_param_8,
	.param .u32 _Z11update_varsPfS_S_S_S_S_S_S_iii_param_9,
	.param .u32 _Z11update_varsPfS_S_S_S_S_S_S_iii_param_10
)
{
	.reg .pred 	%p<5>;
	.reg .b32 	%r<13>;
	.reg .b32 	%f<13>;
	.reg .b64 	%rd<41>;

	ld.param.u32 	%r5, [_Z11update_varsPfS_S_S_S_S_S_S_iii_param_8];
	ld.param.u32 	%r6, [_Z11update_varsPfS_S_S_S_S_S_S_iii_param_9];
	ld.param.u32 	%r7, [_Z11update_varsPfS_S_S_S_S_S_S_iii_param_10];
	mov.u32 	%r1, %ctaid.x;
	setp.ge.u32 	%p1, %r1, %r7;
	@%p1 bra 	$L__BB7_6;
	mov.u32 	%r12, %tid.x;
	setp.ge.s32 	%p2, %r12, %r6;
	@%p2 bra 	$L__BB7_6;
	ld.param.u64 	%rd40, [_Z11update_varsPfS_S_S_S_S_S_S_iii_param_7];
	ld.param.u64 	%rd39, [_Z11update_varsPfS_S_S_S_S_S_S_iii_param_6];
	ld.param.u64 	%rd38, [_Z11update_varsPfS_S_S_S_S_S_S_iii_param_5];
	ld.param.u64 	%rd37, [_Z11update_varsPfS_S_S_S_S_S_S_iii_param_4];
	ld.param.u64 	%rd36, [_Z11update_varsPfS_S_S_S_S_S_S_iii_param_3];
	ld.param.u64 	%rd35, [_Z11update_varsPfS_S_S_S_S_S_S_iii_param_2];
	ld.param.u64 	%rd34, [_Z11update_varsPfS_S_S_S_S_S_S_iii_param_1];
	cvta.to.global.u64 	%rd19, %rd39;
	mul.wide.u32 	%rd20, %r1, 4;
	add.s64 	%rd1, %rd19, %rd20;
	cvta.to.global.u64 	%rd21, %rd40;
	add.s64 	%rd2, %rd21, %rd20;
	cvta.to.global.u64 	%rd3, %rd36;
	cvta.to.global.u64 	%rd4, %rd37;
	cvta.to.global.u64 	%rd5, %rd38;
	mul.lo.s32 	%r8, %r5, %r1;
	cvt.s64.s32 	%rd6, %r8;
	mul.lo.s32 	%r9, %r6, %r1;
	cvt.s64.s32 	%rd7, %r9;
	cvta.to.global.u64 	%rd8, %rd35;
	cvta.to.global.u64 	%rd9, %rd34;
	mov.u32 	%r11, %ntid.x;
$L__BB7_3:
	ld.param.u64 	%rd33, [_Z11update_varsPfS_S_S_S_S_S_S_iii_param_0];
	cvt.s64.s32 	%rd10, %r12;
	add.s64 	%rd22, %rd10, %rd7;
	cvta.to.global.u64 	%rd23, %rd33;
	shl.b64 	%rd24, %rd22, 2;
	add.s64 	%rd25, %rd23, %rd24;
	ld.global.f32 	%f1, [%rd25];
	ld.global.f32 	%f2, [%rd1];
	add.s64 	%rd26, %rd3, %rd24;
	ld.global.f32 	%f3, [%rd26];
	fma.rn.f32 	%f4, %f2, %f3, %f1;
	st.global.f32 	[%rd25], %f4;
	add.s64 	%rd27, %rd9, %rd24;
	ld.global.f32 	%f5, [%rd27];
	ld.global.f32 	%f6, [%rd2];
	add.s64 	%rd28, %rd4, %rd24;
	ld.global.f32 	%f7, [%rd28];
	fma.rn.f32 	%f8, %f6, %f7, %f5;
	st.global.f32 	[%rd27], %f8;
	setp.ge.s32 	%p3, %r12, %r5;
	@%p3 bra 	$L__BB7_5;
	add.s64 	%rd29, %rd10, %rd6;
	shl.b64 	%rd30, %rd29, 2;
	add.s64 	%rd31, %rd8, %rd30;
	ld.global.f32 	%f9, [%rd31];
	ld.global.f32 	%f10, [%rd2];
	add.s64 	%rd32, %rd5, %rd30;
	ld.global.f32 	%f11, [%rd32];
	fma.rn.f32 	%f12, %f10, %f11, %f9;
	st.global.f32 	[%rd31], %f12;
$L__BB7_5:
	cvt.u32.u64 	%r10, %rd10;
	add.s32 	%r12, %r10, %r11;
	setp.lt.s32 	%p4, %r12, %r6;
	@%p4 bra 	$L__BB7_3;
$L__BB7_6:
	ret;

}
	// .globl	_Z4ADAtPfPiS0_S_S0_S0_S_S_iiiii
.visible .entry _Z4ADAtPfPiS0_S_S0_S0_S_S_iiiii(
	.param .u64 .ptr .align 1 _Z4ADAtPfPiS0_S_S0_S0_S_S_iiiii_param_0,
	.param .u64 .ptr .align 1 _Z4ADAtPfPiS0_S_S0_S0_S_S_iiiii_param_1,
	.param .u64 .ptr .align 1 _Z4ADAtPfPiS0_S_S0_S0_S_S_iiiii_param_2,
	.param .u64 .ptr .align 1 _Z4ADAtPfPiS0_S_S0_S0_S_S_iiiii_param_3,
	.param .u64 .ptr .align 1 _Z4ADAtPfPiS0_S_S0_S0_S_S_iiiii_param_4,
	.param .u64 .ptr .align 1 _Z4ADAtPfPiS0_S_S0_S0_S_S_iiiii_param_5,
	.param .u64 .ptr .align 1 _Z4ADAtPfPiS0_S_S0_S0_S_S_iiiii_param_6,
	.param .u64 .ptr .align 1 _Z4ADAtPfPiS0_S_S0_S0_S_S_iiiii_param_7,
	.param .u32 _Z4ADAtPfPiS0_S_S0_S0_S_S_iiiii_param_8,
	.param .u32 _Z4ADAtPfPiS0_S_S0_S0_S_S_iiiii_param_9,
	.param .u32 _Z4ADAtPfPiS0_S_S0_S0_S_S_iiiii_param_10,
	.param .u32 _Z4ADAtPfPiS0_S_S0_S0_S_S_iiiii_param_11,
	.param .u32 _Z4ADAtPfPiS0_S_S0_S0_S_S_iiiii_param_12
)
{
	.reg .pred 	%p<28>;
	.reg .b32 	%r<66>;
	.reg .b32 	%f<103>;
	.reg .b64 	%rd<54>;
	.reg .b64 	%fd<8>;

	ld.param.u64 	%rd29, [_Z4ADAtPfPiS0_S_S0_S0_S_S_iiiii_param_0];
	ld.param.u64 	%rd30, [_Z4ADAtPfPiS0_S_S0_S0_S_S_iiiii_param_1];
	ld.param.u64 	%rd31, [_Z4ADAtPfPiS0_S_S0_S0_S_S_iiiii_param_2];
	ld.param.u64 	%rd24, [_Z4ADAtPfPiS0_S_S0_S0_S_S_iiiii_param_3];
	ld.param.u64 	%rd25, [_Z4ADAtPfPiS0_S_S0_S0_S_S_iiiii_param_4];
	ld.param.u64 	%rd26, [_Z4ADAtPfPiS0_S_S0_S0_S_S_iiiii_param_5];
	ld.param.u64 	%rd27, [_Z4ADAtPfPiS0_S_S0_S0_S_S_iiiii_param_6];
	ld.param.u64 	%rd28, [_Z4ADAtPfPiS0_S_S0_S0_S_S_iiiii_param_7];
	ld.param.u32 	%r37, [_Z4ADAtPfPiS0_S_S0_S0_S_S_iiiii_param_8];
	ld.param.u32 	%r38, [_Z4ADAtPfPiS0_S_S0_S0_S_S_iiiii_param_9];
	ld.param.u32 	%r39, [_Z4ADAtPfPiS0_S_S0_S0_S_S_iiiii_param_11];
	ld.param.u32 	%r40, [_Z4ADAtPfPiS0_S_S0_S0_S_S_iiiii_param_12];
	cvta.to.global.u64 	%rd1, %rd29;
	cvta.to.global.u64 	%rd2, %rd31;
	cvta.to.global.u64 	%rd3, %rd30;
	mov.u32 	%r1, %ctaid.x;
	setp.ge.u32 	%p1, %r1, %r40;
	@%p1 bra 	$L__BB8_33;
	mul.lo.s32 	%r2, %r38, %r1;
	mad.lo.s32 	%r3, %r1, %r37, %r1;
	mul.lo.s32 	%r4, %r39, %r1;
	mov.u32 	%r58, %tid.x;
	setp.ge.s32 	%p2, %r58, %r37;
	@%p2 bra 	$L__BB8_33;
	mov.u32 	%r6, %ntid.x;
	add.s64 	%rd4, %rd2, 8;
	add.s64 	%rd5, %rd1, 8;
	cvta.to.global.u64 	%rd6, %rd26;
	cvta.to.global.u64 	%rd7, %rd24;
	cvta.to.global.u64 	%rd8, %rd28;
	cvta.to.global.u64 	%rd9, %rd27;
	cvt.s64.s32 	%rd10, %r4;
	cvt.s64.s32 	%rd11, %r3;
	cvt.s64.s32 	%rd12, %r2;
	cvta.to.global.u64 	%rd13, %rd25;
$L__BB8_3:
	cvt.s64.s32 	%rd14, %r58;
	add.s64 	%rd32, %rd11, %rd14;
	shl.b64 	%rd33, %rd32, 2;
	add.s64 	%rd15, %rd13, %rd33;
	ld.global.u32 	%r8, [%rd15];
	ld.global.u32 	%r41, [%rd15+4];
	setp.ge.s32 	%p3, %r8, %r41;
	@%p3 bra 	$L__BB8_32;
	add.s32 	%r59, %r8, -1;
$L__BB8_5:
	cvt.s64.s32 	%rd34, %r59;
	add.s64 	%rd16, %rd34, %rd10;
	shl.b64 	%rd35, %rd14, 2;
	add.s64 	%rd36, %rd3, %rd35;
	ld.global.u32 	%r11, [%rd36];
	ld.global.u32 	%r12, [%rd36+4];
	setp.ge.s32 	%p4, %r11, %r12;
	mov.f32 	%f101, 0f00000000;
	@%p4 bra 	$L__BB8_31;
	shl.b64 	%rd37, %rd16, 2;
	add.s64 	%rd38, %rd6, %rd37;
	ld.global.u32 	%r42, [%rd38];
	add.s32 	%r60, %r11, -1;
	mul.wide.s32 	%rd39, %r42, 4;
	add.s64 	%rd40, %rd3, %rd39;
	ld.global.u32 	%r14, [%rd40+-4];
	ld.global.u32 	%r15, [%rd40];
	add.s32 	%r16, %r14, -1;
	add.s32 	%r43, %r12, -1;
	max.s32 	%r17, %r11, %r43;
	add.s32 	%r44, %r15, -1;
	max.s32 	%r45, %r14, %r44;
	sub.s32 	%r18, %r45, %r14;
	add.s32 	%r46, %r18, 1;
	and.b32  	%r19, %r46, 3;
	and.b32  	%r20, %r18, 1;
	and.b32  	%r47, %r46, -4;
	neg.s32 	%r21, %r47;
	mov.f32 	%f101, 0f00000000;
$L__BB8_7:
	setp.ge.s32 	%p5, %r14, %r15;
	@%p5 bra 	$L__BB8_30;
	setp.lt.u32 	%p6, %r18, 3;
	mul.wide.s32 	%rd41, %r60, 4;
	add.s64 	%rd42, %rd2, %rd41;
	ld.global.u32 	%r23, [%rd42];
	add.s64 	%rd17, %rd1, %rd41;
	cvt.s64.s32 	%rd43, %r23;
	add.s64 	%rd44, %rd43, %rd12;
	shl.b64 	%rd45, %rd44, 2;
	add.s64 	%rd18, %rd9, %rd45;
	add.s64 	%rd19, %rd8, %rd45;
	mov.u32 	%r65, %r16;
	@%p6 bra 	$L__BB8_20;
	mov.u32 	%r61, %r21;
	mov.u32 	%r62, %r14;
	mov.u32 	%r63, %r16;
$L__BB8_10:
	.pragma "nounroll";
	mul.wide.s32 	%rd46, %r63, 4;
	add.s64 	%rd20, %rd4, %rd46;
	add.s64 	%rd21, %rd5, %rd46;
	ld.global.u32 	%r48, [%rd20+-8];
	setp.ne.s32 	%p7, %r23, %r48;
	@%p7 bra 	$L__BB8_12;
	ld.global.f32 	%f25, [%rd19+-4];
	abs.f32 	%f26, %f25;
	cvt.f64.f32 	%fd1, %f26;
	setp.lt.f64 	%p8, %fd1, 0d3E112E0BE826D695;
	selp.f32 	%f27, 0f3089705F, %f25, %p8;
	ld.global.f32 	%f28, [%rd17];
	ld.global.f32 	%f29, [%rd21+-8];
	mul.f32 	%f30, %f28, %f29;
	ld.global.f32 	%f31, [%rd18+-4];
	mul.f32 	%f32, %f30, %f31;
	div.rn.f32 	%f33, %f32, %f27;
	add.f32 	%f101, %f101, %f33;
$L__BB8_12:
	ld.global.u32 	%r49, [%rd20+-4];
	setp.ne.s32 	%p9, %r23, %r49;
	@%p9 bra 	$L__BB8_14;
	ld.global.f32 	%f34, [%rd19+-4];
	abs.f32 	%f35, %f34;
	cvt.f64.f32 	%fd2, %f35;
	setp.lt.f64 	%p10, %fd2, 0d3E112E0BE826D695;
	selp.f32 	%f36, 0f3089705F, %f34, %p10;
	ld.global.f32 	%f37, [%rd17];
	ld.global.f32 	%f38, [%rd21+-4];
	mul.f32 	%f39, %f37, %f38;
	ld.global.f32 	%f40, [%rd18+-4];
	mul.f32 	%f41, %f39, %f40;
	div.rn.f32 	%f42, %f41, %f36;
	add.f32 	%f101, %f101, %f42;
$L__BB8_14:
	ld.global.u32 	%r50, [%rd20];
	setp.ne.s32 	%p11, %r23, %r50;
	@%p11 bra 	$L__BB8_16;
	ld.global.f32 	%f43, [%rd19+-4];
	abs.f32 	%f44, %f43;
	cvt.f64.f32 	%fd3, %f44;
	setp.lt.f64 	%p12, %fd3, 0d3E112E0BE826D695;
	selp.f32 	%f45, 0f3089705F, %f43, %p12;
	ld.global.f32 	%f46, [%rd17];
	ld.global.f32 	%f47, [%rd21];
	mul.f32 	%f48, %f46, %f47;
	ld.global.f32 	%f49, [%rd18+-4];
	mul.f32 	%f50, %f48, %f49;
	div.rn.f32 	%f51, %f50, %f45;
	add.f32 	%f101, %f101, %f51;
$L__BB8_16:
	ld.global.u32 	%r51, [%rd20+4];
	setp.ne.s32 	%p13, %r23, %r51;
	@%p13 bra 	$L__BB8_18;
	ld.global.f32 	%f52, [%rd19+-4];
	abs.f32 	%f53, %f52;
	cvt.f64.f32 	%fd4, %f53;
	setp.lt.f64 	%p14, %fd4, 0d3E112E0BE826D695;
	selp.f32 	%f54, 0f3089705F, %f52, %p14;
	ld.global.f32 	%f55, [%rd17];
	ld.global.f32 	%f56, [%rd21+4];
	mul.f32 	%f57, %f55, %f56;
	ld.global.f32 	%f58, [%rd18+-4];
	mul.f32 	%f59, %f57, %f58;
	div.rn.f32 	%f60, %f59, %f54;
	add.f32 	%f101, %f101, %f60;
$L__BB8_18:
	add.s32 	%r63, %r63, 4;
	add.s32 	%r62, %r62, 4;
	add.s32 	%r61, %r61, 4;
	setp.ne.s32 	%p15, %r61, 0;
	@%p15 bra 	$L__BB8_10;
	add.s32 	%r65, %r62, -1;
$L__BB8_20:
	setp.eq.s32 	%p16, %r19, 0;
	@%p16 bra 	$L__BB8_30;
	setp.eq.s32 	%p17, %r19, 1;
	@%p17 bra 	$L__BB8_27;
	mul.wide.s32 	%rd47, %r65, 4;
	add.s64 	%rd22, %rd2, %rd47;
	ld.global.u32 	%r52, [%rd22];
	setp.ne.s32 	%p18, %r23, %r52;
	add.s64 	%rd23, %rd1, %rd47;
	@%p18 bra 	$L__BB8_24;
	ld.global.f32 	%f62, [%rd19+-4];
	abs.f32 	%f63, %f62;
	cvt.f64.f32 	%fd5, %f63;
	setp.lt.f64 	%p19, %fd5, 0d3E112E0BE826D695;
	selp.f32 	%f64, 0f3089705F, %f62, %p19;
	ld.global.f32 	%f65, [%rd17];
	ld.global.f32 	%f66, [%rd23];
	mul.f32 	%f67, %f65, %f66;
	ld.global.f32 	%f68, [%rd18+-4];
	mul.f32 	%f69, %f67, %f68;
	div.rn.f32 	%f70, %f69, %f64;
	add.f32 	%f101, %f101, %f70;
$L__BB8_24:
	ld.global.u32 	%r53, [%rd22+4];
	setp.ne.s32 	%p20, %r23, %r53;
	@%p20 bra 	$L__BB8_26;
	ld.global.f32 	%f71, [%rd19+-4];
	abs.f32 	%f72, %f71;
	cvt.f64.f32 	%fd6, %f72;
	setp.lt.f64 	%p21, %fd6, 0d3E112E0BE826D695;
	selp.f32 	%f73, 0f3089705F, %f71, %p21;
	ld.global.f32 	%f74, [%rd17];
	ld.global.f32 	%f75, [%rd23+4];
	mul.f32 	%f76, %f74, %f75;
	ld.global.f32 	%f77, [%rd18+-4];
	mul.f32 	%f78, %f76, %f77;
	div.rn.f32 	%f79, %f78, %f73;
	add.f32 	%f101, %f101, %f79;
$L__BB8_26:
	add.s32 	%r65, %r65, 2;
$L__BB8_27:
	setp.ne.s32 	%p22, %r20, 0;
	@%p22 bra 	$L__BB8_30;
	mul.wide.s32 	%rd48, %r65, 4;
	add.s64 	%rd49, %rd2, %rd48;
	ld.global.u32 	%r54, [%rd49];
	setp.ne.s32 	%p23, %r23, %r54;
	@%p23 bra 	$L__BB8_30;
	ld.global.f32 	%f80, [%rd19+-4];
	abs.f32 	%f81, %f80;
	cvt.f64.f32 	%fd7, %f81;
	setp.lt.f64 	%p24, %fd7, 0d3E112E0BE826D695;
	selp.f32 	%f82, 0f3089705F, %f80, %p24;
	ld.global.f32 	%f83, [%rd17];
	mul.wide.s32 	%rd50, %r65, 4;
	add.s64 	%rd51, %rd1, %rd50;
	ld.global.f32 	%f84, [%rd51];
	mul.f32 	%f85, %f83, %f84;
	ld.global.f32 	%f86, [%rd18+-4];
	mul.f32 	%f87, %f85, %f86;
	div.rn.f32 	%f88, %f87, %f82;
	add.f32 	%f101, %f101, %f88;
$L__BB8_30:
	add.s32 	%r60, %r60, 1;
	setp.ne.s32 	%p25, %r60, %r17;
	@%p25 bra 	$L__BB8_7;
$L__BB8_31:
	shl.b64 	%rd52, %rd16, 2;
	add.s64 	%rd53, %rd7, %rd52;
	st.global.f32 	[%rd53], %f101;
	add.s32 	%r59, %r59, 1;
	ld.global.u32 	%r55, [%rd15+4];
	add.s32 	%r56, %r55, -1;
	setp.lt.s32 	%p26, %r59, %r56;
	@%p26 bra 	$L__BB8_5;
$L__BB8_32:
	cvt.u32.u64 	%r57, %rd14;
	add.s32 	%r58, %r57, %r6;
	setp.lt.s32 	%p27, %r58, %r37;
	@%p27 bra 	$L__BB8_3;
$L__BB8_33:
	ret;

}


// ===== COMPILED SASS (sm_100) =====

	.target	sm_100

	.elftype	@"ET_EXEC"


//--------------------- .note.nv.tkinfo           --------------------------
	.section	.note.nv.tkinfo,"",@"SHT_NOTE"
	.sectionflags	@"SHF_NOTE_NV_TKINFO"
	.tkinfo
        /*0018*/ 	.word	0x00000002
        /*0030*/ 	.string	""
        /*0030*/ 	.string	"ptxas"
        /*0030*/ 	.string	"Cuda compilation tools, release 13.0, V13.0.88"
        /*0030*/ 	.string	"Build cuda_13.0.r13.0/compiler.36424714_0"
        /*0030*/ 	.string	"-arch sm_100 -m 64 "



//--------------------- .note.nv.cuinfo           --------------------------
	.section	.note.nv.cuinfo,"",@"SHT_NOTE"
	.sectionflags	@"SHF_NOTE_NV_CUINFO"
        /*0018*/ 	.short	0x0002
        /*001a*/ 	.short	0x0064
        /*001c*/ 	.short	0x0082
	.zero		2


//--------------------- .nv.info                  --------------------------
	.section	.nv.info,"",@"SHT_CUDA_INFO"
	.align	4


	//----- nvinfo : EIATTR_REGCOUNT
	.align		4
        /*0000*/ 	.byte	0x04, 0x2f
        /*0002*/ 	.short	(.L_1 - .L_0)
	.align		4
.L_0:
        /*0004*/ 	.word	index@(_Z3dotPfS_S_ii)
        /*0008*/ 	.word	0x00000014


	//----- nvinfo : EIATTR_FRAME_SIZE
	.align		4
.L_1:
        /*000c*/ 	.byte	0x04, 0x11
        /*000e*/ 	.short	(.L_3 - .L_2)
	.align		4
.L_2:
        /*0010*/ 	.word	index@($__internal_4_$__cuda_sm3x_div_rn_noftz_f32_slowpath)
        /*0014*/ 	.word	0x00000000


	//----- nvinfo : EIATTR_FRAME_SIZE
	.align		4
.L_3:
        /*0018*/ 	.byte	0x04, 0x11
        /*001a*/ 	.short	(.L_5 - .L_4)
	.align		4
.L_4:
        /*001c*/ 	.word	index@(_Z3dotPfS_S_ii)
        /*0020*/ 	.word	0x00000000


	//----- nvinfo : EIATTR_REGCOUNT
	.align		4
.L_5:
        /*0024*/ 	.byte	0x04, 0x2f
        /*0026*/ 	.short	(.L_7 - .L_6)
	.align		4
.L_6:
        /*0028*/ 	.word	index@(_Z10csr_mul_AvPfPiS0_S_S_iiii)
        /*002c*/ 	.word	0x00000020


	//----- nvinfo : EIATTR_FRAME_SIZE
	.align		4
.L_7:
        /*0030*/ 	.byte	0x04, 0x11
        /*0032*/ 	.short	(.L_9 - .L_8)
	.align		4
.L_8:
        /*0034*/ 	.word	index@(_Z10csr_mul_AvPfPiS0_S_S_iiii)
        /*0038*/ 	.word	0x00000000


	//----- nvinfo : EIATTR_REGCOUNT
	.align		4
.L_9:
        /*003c*/ 	.byte	0x04, 0x2f
        /*003e*/ 	.short	(.L_11 - .L_10)
	.align		4
.L_10:
        /*0040*/ 	.word	index@(_Z15csr_diag_matmulPfPiS0_S_S_S_iiiii)
        /*0044*/ 	.word	0x0000001c


	//----- nvinfo : EIATTR_FRAME_SIZE
	.align		4
.L_11:
        /*0048*/ 	.byte	0x04, 0x11
        /*004a*/ 	.short	(.L_13 - .L_12)
	.align		4
.L_12:
        /*004c*/ 	.word	index@($__internal_3_$__cuda_sm3x_div_rn_noftz_f32_slowpath)
        /*0050*/ 	.word	0x00000000


	//----- nvinfo : EIATTR_FRAME_SIZE
	.align		4
.L_13:
        /*0054*/ 	.byte	0x04, 0x11
        /*0056*/ 	.short	(.L_15 - .L_14)
	.align		4
.L_14:
        /*0058*/ 	.word	index@(_Z15csr_diag_matmulPfPiS0_S_S_S_iiiii)
        /*005c*/ 	.word	0x00000000


	//----- nvinfo : EIATTR_REGCOUNT
	.align		4
.L_15:
        /*0060*/ 	.byte	0x04, 0x2f
        /*0062*/ 	.short	(.L_17 - .L_16)
	.align		4
.L_16:
        /*0064*/ 	.word	index@(_Z15diag_vector_mulPfS_S_S_iii)
        /*0068*/ 	.word	0x00000014


	//----- nvinfo : EIATTR_FRAME_SIZE
	.align		4
.L_17:
        /*006c*/ 	.byte	0x04, 0x11
        /*006e*/ 	.short	(.L_19 - .L_18)
	.align		4
.L_18:
        /*0070*/ 	.word	index@($__internal_2_$__cuda_sm3x_div_rn_noftz_f32_slowpath)
        /*0074*/ 	.word	0x00000000


	//----- nvinfo : EIATTR_FRAME_SIZE
	.align		4
.L_19:
        /*0078*/ 	.byte	0x04, 0x11
        /*007a*/ 	.short	(.L_21 - .L_20)
	.align		4
.L_20:
        /*007c*/ 	.word	index@(_Z15diag_vector_mulPfS_S_S_iii)
        /*0080*/ 	.word	0x00000000


	//----- nvinfo : EIATTR_REGCOUNT
	.align		4
.L_21:
        /*0084*/ 	.byte	0x04, 0x2f
        /*0086*/ 	.short	(.L_23 - .L_22)
	.align		4
.L_22:
        /*0088*/ 	.word	index@(_Z10vector_addPfS_S_S_fffii)
        /*008c*/ 	.word	0x00000011


	//----- nvinfo : EIATTR_FRAME_SIZE
	.align		4
.L_23:
        /*0090*/ 	.byte	0x04, 0x11
        /*0092*/ 	.short	(.L_25 - .L_24)
	.align		4
.L_24:
        /*0094*/ 	.word	index@(_Z10vector_addPfS_S_S_fffii)
        /*0098*/ 	.word	0x00000000


	//----- nvinfo : EIATTR_REGCOUNT
	.align		4
.L_25:
        /*009c*/ 	.byte	0x04, 0x2f
        /*009e*/ 	.short	(.L_27 - .L_26)
	.align		4
.L_26:
        /*00a0*/ 	.word	index@(_Z10vector_mulPfS_S_S_ffii)
        /*00a4*/ 	.word	0x00000010


	//----- nvinfo : EIATTR_FRAME_SIZE
	.align		4
.L_27:
        /*00a8*/ 	.byte	0x04, 0x11
        /*00aa*/ 	.short	(.L_29 - .L_28)
	.align		4
.L_28:
        /*00ac*/ 	.word	index@(_Z10vector_mulPfS_S_S_ffii)
        /*00b0*/ 	.word	0x00000000


	//----- nvinfo : EIATTR_REGCOUNT
	.align		4
.L_29:
        /*00b4*/ 	.byte	0x04, 0x2f
        /*00b6*/ 	.short	(.L_31 - .L_30)
	.align		4
.L_30:
        /*00b8*/ 	.word	index@(_Z17find_update_paramPfS_S_S_S_S_ii)
        /*00bc*/ 	.word	0x00000022


	//----- nvinfo : EIATTR_FRAME_SIZE
	.align		4
.L_31:
        /*00c0*/ 	.byte	0x04, 0x11
        /*00c2*/ 	.short	(.L_33 - .L_32)
	.align		4
.L_32:
        /*00c4*/ 	.word	index@($__internal_1_$__cuda_sm20_div_rn_f64_full)
        /*00c8*/ 	.word	0x00000000


	//----- nvinfo : EIATTR_FRAME_SIZE
	.align		4
.L_33:
        /*00cc*/ 	.byte	0x04, 0x11
        /*00ce*/ 	.short	(.L_35 - .L_34)
	.align		4
.L_34:
        /*00d0*/ 	.word	index@(_Z17find_update_paramPfS_S_S_S_S_ii)
        /*00d4*/ 	.word	0x00000000


	//----- nvinfo : EIATTR_REGCOUNT
	.align		4
.L_35:
        /*00d8*/ 	.byte	0x04, 0x2f
        /*00da*/ 	.short	(.L_37 - .L_36)
	.align		4
.L_36:
        /*00dc*/ 	.word	index@(_Z11update_varsPfS_S_S_S_S_S_S_iii)
        /*00e0*/ 	.word	0x00000018


	//----- nvinfo : EIATTR_FRAME_SIZE
	.align		4
.L_37:
        /*00e4*/ 	.byte	0x04, 0x11
        /*00e6*/ 	.short	(.L_39 - .L_38)
	.align		4
.L_38:
        /*00e8*/ 	.word	index@(_Z11update_varsPfS_S_S_S_S_S_S_iii)
        /*00ec*/ 	.word	0x00000000


	//----- nvinfo : EIATTR_REGCOUNT
	.align		4
.L_39:
        /*00f0*/ 	.byte	0x04, 0x2f
        /*00f2*/ 	.short	(.L_41 - .L_40)
	.align		4
.L_40:
        /*00f4*/ 	.word	index@(_Z4ADAtPfPiS0_S_S0_S0_S_S_iiiii)
        /*00f8*/ 	.word	0x0000002a


	//----- nvinfo : EIATTR_FRAME_SIZE
	.align		4
.L_41:
        /*00fc*/ 	.byte	0x04, 0x11
        /*00fe*/ 	.short	(.L_43 - .L_42)
	.align		4
.L_42:
        /*0100*/ 	.word	index@($__internal_0_$__cuda_sm3x_div_rn_noftz_f32_slowpath)
        /*0104*/ 	.word	0x00000000


	//----- nvinfo : EIATTR_FRAME_SIZE
	.align		4
.L_43:
        /*0108*/ 	.byte	0x04, 0x11
        /*010a*/ 	.short	(.L_45 - .L_44)
	.align		4
.L_44:
        /*010c*/ 	.word	index@(_Z4ADAtPfPiS0_S_S0_S0_S_S_iiiii)
        /*0110*/ 	.word	0x00000000


	//----- nvinfo : EIATTR_MIN_STACK_SIZE
	.align		4
.L_45:
        /*0114*/ 	.byte	0x04, 0x12
        /*0116*/ 	.short	(.L_47 - .L_46)
	.align		4
.L_46:
        /*0118*/ 	.word	index@(_Z4ADAtPfPiS0_S_S0_S0_S_S_iiiii)
        /*011c*/ 	.word	0x00000000


	//----- nvinfo : EIATTR_MIN_STACK_SIZE
	.align		4
.L_47:
        /*0120*/ 	.byte	0x04, 0x12
        /*0122*/ 	.short	(.L_49 - .L_48)
	.align		4
.L_48:
        /*0124*/ 	.word	index@(_Z11update_varsPfS_S_S_S_S_S_S_iii)
        /*0128*/ 	.word	0x00000000


	//----- nvinfo : EIATTR_MIN_STACK_SIZE
	.align		4
.L_49:
        /*012c*/ 	.byte	0x04, 0x12
        /*012e*/ 	.short	(.L_51 - .L_50)
	.align		4
.L_50:
        /*0130*/ 	.word	index@(_Z17find_update_paramPfS_S_S_S_S_ii)
        /*0134*/ 	.word	0x00000000


	//----- nvinfo : EIATTR_MIN_STACK_SIZE
	.align		4
.L_51:
        /*0138*/ 	.byte	0x04, 0x12
        /*013a*/ 	.short	(.L_53 - .L_52)
	.align		4
.L_52:
        /*013c*/ 	.word	index@(_Z10vector_mulPfS_S_S_ffii)
        /*0140*/ 	.word	0x00000000


	//----- nvinfo : EIATTR_MIN_STACK_SIZE
	.align		4
.L_53:
        /*0144*/ 	.byte	0x04, 0x12
        /*0146*/ 	.short	(.L_55 - .L_54)
	.align		4
.L_54:
        /*0148*/ 	.word	index@(_Z10vector_addPfS_S_S_fffii)
        /*014c*/ 	.word	0x00000000


	//----- nvinfo : EIATTR_MIN_STACK_SIZE
	.align		4
.L_55:
        /*0150*/ 	.byte	0x04, 0x12
        /*0152*/ 	.short	(.L_57 - .L_56)
	.align		4
.L_56:
        /*0154*/ 	.word	index@(_Z15diag_vector_mulPfS_S_S_iii)
        /*0158*/ 	.word	0x00000000


	//----- nvinfo : EIATTR_MIN_STACK_SIZE
	.align		4
.L_57:
        /*015c*/ 	.byte	0x04, 0x12
        /*015e*/ 	.short	(.L_59 - .L_58)
	.align		4
.L_58:
        /*0160*/ 	.word	index@(_Z15csr_diag_matmulPfPiS0_S_S_S_iiiii)
        /*0164*/ 	.word	0x00000000


	//----- nvinfo : EIATTR_MIN_STACK_SIZE
	.align		4
.L_59:
        /*0168*/ 	.byte	0x04, 0x12
        /*016a*/ 	.short	(.L_61 - .L_60)
	.align		4
.L_60:
        /*016c*/ 	.word	index@(_Z10csr_mul_AvPfPiS0_S_S_iiii)
        /*0170*/ 	.word	0x00000000


	//----- nvinfo : EIATTR_MIN_STACK_SIZE
	.align		4
.L_61:
        /*0174*/ 	.byte	0x04, 0x12
        /*0176*/ 	.short	(.L_63 - .L_62)
	.align		4
.L_62:
        /*0178*/ 	.word	index@(_Z3dotPfS_S_ii)
        /*017c*/ 	.word	0x00000000
.L_63:


//--------------------- .nv.compat                --------------------------
	.section	.nv.compat,"",@"SHT_CUDA_COMPAT_INFO"
	.align	4
        /*0000*/ 	.byte	0x02, 0x09, 0x00, 0x00, 0x02, 0x02, 0x01, 0x00, 0x02, 0x05, 0x05, 0x00, 0x03, 0x07, 0x01, 0x01
        /*0010*/ 	.byte	0x02, 0x03, 0x00, 0x00, 0x02, 0x06, 0x01, 0x00, 0x04, 0x0b, 0x08, 0x00, 0x01, 0x00, 0x00, 0x00
        /*0020*/ 	.byte	0x00, 0x00, 0x00, 0x00


//--------------------- .nv.info._Z4ADAtPfPiS0_S_S0_S0_S_S_iiiii --------------------------
	.section	.nv.info._Z4ADAtPfPiS0_S_S0_S0_S_S_iiiii,"",@"SHT_CUDA_INFO"
	.sectionflags	@""
	.align	4


	//----- nvinfo : EIATTR_CUDA_API_VERSION
	.align		4
        /*0000*/ 	.byte	0x04, 0x37
        /*0002*/ 	.short	(.L_65 - .L_64)
.L_64:
        /*0004*/ 	.word	0x00000082


	//----- nvinfo : EIATTR_KPARAM_INFO
	.align		4
.L_65:
        /*0008*/ 	.byte	0x04, 0x17
        /*000a*/ 	.short	(.L_67 - .L_66)
.L_66:
        /*000c*/ 	.word	0x00000000
        /*0010*/ 	.short	0x000c
        /*0012*/ 	.short	0x0050
        /*0014*/ 	.byte	0x00, 0xf0, 0x11, 0x00


	//----- nvinfo : EIATTR_KPARAM_INFO
	.align		4
.L_67:
        /*0018*/ 	.byte	0x04, 0x17
        /*001a*/ 	.short	(.L_69 - .L_68)
.L_68:
        /*001c*/ 	.word	0x00000000
        /*0020*/ 	.short	0x000b
        /*0022*/ 	.short	0x004c
        /*0024*/ 	.byte	0x00, 0xf0, 0x11, 0x00


	//----- nvinfo : EIATTR_KPARAM_INFO
	.align		4
.L_69:
        /*0028*/ 	.byte	0x04, 0x17
        /*002a*/ 	.short	(.L_71 - .L_70)
.L_70:
        /*002c*/ 	.word	0x00000000
        /*0030*/ 	.short	0x000a
        /*0032*/ 	.short	0x0048
        /*0034*/ 	.byte	0x00, 0xf0, 0x11, 0x00


	//----- nvinfo : EIATTR_KPARAM_INFO
	.align		4
.L_71:
        /*0038*/ 	.byte	0x04, 0x17
        /*003a*/ 	.short	(.L_73 - .L_72)
.L_72:
        /*003c*/ 	.word	0x00000000
        /*0040*/ 	.short	0x0009
        /*0042*/ 	.short	0x0044
        /*0044*/ 	.byte	0x00, 0xf0, 0x11, 0x00


	//----- nvinfo : EIATTR_KPARAM_INFO
	.align		4
.L_73:
        /*0048*/ 	.byte	0x04, 0x17
        /*004a*/ 	.short	(.L_75 - .L_74)
.L_74:
        /*004c*/ 	.word	0x00000000
        /*0050*/ 	.short	0x0008
        /*0052*/ 	.short	0x0040
        /*0054*/ 	.byte	0x00, 0xf0, 0x11, 0x00


	//----- nvinfo : EIATTR_KPARAM_INFO
	.align		4
.L_75:
        /*0058*/ 	.byte	0x04, 0x17
        /*005a*/ 	.short	(.L_77 - .L_76)
.L_76:
        /*005c*/ 	.word	0x00000000
        /*0060*/ 	.short	0x0007
        /*0062*/ 	.short	0x0038
        /*0064*/ 	.byte	0x00, 0xf5, 0x21, 0x00


	//----- nvinfo : EIATTR_KPARAM_INFO
	.align		4
.L_77:
        /*0068*/ 	.byte	0x04, 0x17
        /*006a*/ 	.short	(.L_79 - .L_78)
.L_78:
        /*006c*/ 	.word	0x00000000
        /*0070*/ 	.short	0x0006
        /*0072*/ 	.short	0x0030
        /*0074*/ 	.byte	0x00, 0xf5, 0x21, 0x00


	//----- nvinfo : EIATTR_KPARAM_INFO
	.align		4
.L_79:
        /*0078*/ 	.byte	0x04, 0x17
        /*007a*/ 	.short	(.L_81 - .L_80)
.L_80:
        /*007c*/ 	.word	0x00000000
        /*0080*/ 	.short	0x0005
        /*0082*/ 	.short	0x0028
        /*0084*/ 	.byte	0x00, 0xf5, 0x21, 0x00


	//----- nvinfo : EIATTR_KPARAM_INFO
	.align		4
.L_81:
        /*0088*/ 	.byte	0x04, 0x17
        /*008a*/ 	.short	(.L_83 - .L_82)
.L_82:
        /*008c*/ 	.word	0x00000000
        /*0090*/ 	.short	0x0004
        /*0092*/ 	.short	0x0020
        /*0094*/ 	.byte	0x00, 0xf5, 0x21, 0x00


	//----- nvinfo : EIATTR_KPARAM_INFO
	.align		4
.L_83:
        /*0098*/ 	.byte	0x04, 0x17
        /*009a*/ 	.short	(.L_85 - .L_84)
.L_84:
        /*009c*/ 	.word	0x00000000
        /*00a0*/ 	.short	0x0003
        /*00a2*/ 	.short	0x0018
        /*00a4*/ 	.byte	0x00, 0xf5, 0x21, 0x00


	//----- nvinfo : EIATTR_KPARAM_INFO
	.align		4
.L_85:
        /*00a8*/ 	.byte	0x04, 0x17
        /*00aa*/ 	.short	(.L_87 - .L_86)
.L_86:
        /*00ac*/ 	.word	0x00000000
        /*00b0*/ 	.short	0x0002
        /*00b2*/ 	.short	0x0010
        /*00b4*/ 	.byte	0x00, 0xf5, 0x21, 0x00


	//----- nvinfo : EIATTR_KPARAM_INFO
	.align		4
.L_87:
        /*00b8*/ 	.byte	0x04, 0x17
        /*00ba*/ 	.short	(.L_89 - .L_88)
.L_88:
        /*00bc*/ 	.word	0x00000000
        /*00c0*/ 	.short	0x0001
        /*00c2*/ 	.short	0x0008
        /*00c4*/ 	.byte	0x00, 0xf5, 0x21, 0x00


	//----- nvinfo : EIATTR_KPARAM_INFO
	.align		4
.L_89:
        /*00c8*/ 	.byte	0x04, 0x17
        /*00ca*/ 	.short	(.L_91 - .L_90)
.L_90:
        /*00cc*/ 	.word	0x00000000
        /*00d0*/ 	.short	0x0000
        /*00d2*/ 	.short	0x0000
        /*00d4*/ 	.byte	0x00, 0xf5, 0x21, 0x00


	//----- nvinfo : EIATTR_SPARSE_MMA_MASK
	.align		4
.L_91:
        /*00d8*/ 	.byte	0x03, 0x50
        /*00da*/ 	.short	0x0000


	//----- nvinfo : EIATTR_MAXREG_COUNT
	.align		4
        /*00dc*/ 	.byte	0x03, 0x1b
        /*00de*/ 	.short	0x00ff


	//----- nvinfo : EIATTR_MERCURY_ISA_VERSION
	.align		4
        /*00e0*/ 	.byte	0x03, 0x5f
        /*00e2*/ 	.short	0x0101


	//----- nvinfo : EIATTR_VRC_CTA_INIT_COUNT
	.align		4
        /*00e4*/ 	.byte	0x02, 0x4a
	.zero		1
	.zero		1


	//----- nvinfo : EIATTR_EXIT_INSTR_OFFSETS
	.align		4
        /*00e8*/ 	.byte	0x04, 0x1c
        /*00ea*/ 	.short	(.L_93 - .L_92)


	//   ....[0]....
.L_92:
        /*00ec*/ 	.word	0x00000050


	//   ....[1]....
        /*00f0*/ 	.word	0x000000d0


	//   ....[2]....
        /*00f4*/ 	.word	0x00001650


	//----- nvinfo : EIATTR_CRS_STACK_SIZE
	.align		4
.L_93:
        /*00f8*/ 	.byte	0x04, 0x1e
        /*00fa*/ 	.short	(.L_95 - .L_94)
.L_94:
        /*00fc*/ 	.word	0x00000000


	//----- nvinfo : EIATTR_CBANK_PARAM_SIZE
	.align		4
.L_95:
        /*0100*/ 	.byte	0x03, 0x19
        /*0102*/ 	.short	0x0054


	//----- nvinfo : EIATTR_PARAM_CBANK
	.align		4
        /*0104*/ 	.byte	0x04, 0x0a
        /*0106*/ 	.short	(.L_97 - .L_96)
	.align		4
.L_96:
        /*0108*/ 	.word	index@(.nv.constant0._Z4ADAtPfPiS0_S_S0_S0_S_S_iiiii)
        /*010c*/ 	.short	0x0380
        /*010e*/ 	.short	0x0054


	//----- nvinfo : EIATTR_SW_WAR
	.align		4
.L_97:
        /*0110*/ 	.byte	0x04, 0x36
        /*0112*/ 	.short	(.L_99 - .L_98)
.L_98:
        /*0114*/ 	.word	0x00000008
.L_99:


//--------------------- .nv.info._Z11update_varsPfS_S_S_S_S_S_S_iii --------------------------
	.section	.nv.info._Z11update_varsPfS_S_S_S_S_S_S_iii,"",@"SHT_CUDA_INFO"
	.sectionflags	@""
	.align	4


	//----- nvinfo : EIATTR_CUDA_API_VERSION
	.align		4
        /*0000*/ 	.byte	0x04, 0x37
        /*0002*/ 	.short	(.L_101 - .L_100)
.L_100:
        /*0004*/ 	.word	0x00000082


	//----- nvinfo : EIATTR_KPARAM_INFO
	.align		4
.L_101:
        /*0008*/ 	.byte	0x04, 0x17
        /*000a*/ 	.short	(.L_103 - .L_102)
.L_102:
        /*000c*/ 	.word	0x00000000
        /*0010*/ 	.short	0x000a
        /*0012*/ 	.short	0x0048
        /*0014*/ 	.byte	0x00, 0xf0, 0x11, 0x00


	//----- nvinfo : EIATTR_KPARAM_INFO
	.align		4
.L_103:
        /*0018*/ 	.byte	0x04, 0x17
        /*001a*/ 	.short	(.L_105 - .L_104)
.L_104:
        /*001c*/ 	.word	0x00000000
        /*0020*/ 	.short	0x0009
        /*0022*/ 	.short	0x0044
        /*0024*/ 	.byte	0x00, 0xf0, 0x11, 0x00


	//----- nvinfo : EIATTR_KPARAM_INFO
	.align		4
.L_105:
        /*0028*/ 	.byte	0x04, 0x17
        /*002a*/ 	.short	(.L_107 - .L_106)
.L_106:
        /*002c*/ 	.word	0x00000000
        /*0030*/ 	.short	0x0008
        /*0032*/ 	.short	0x0040
        /*0034*/ 	.byte	0x00, 0xf0, 0x11, 0x00


	//----- nvinfo : EIATTR_KPARAM_INFO
	.align		4
.L_107:
        /*0038*/ 	.byte	0x04, 0x17
        /*003a*/ 	.short	(.L_109 - .L_108)
.L_108:
        /*003c*/ 	.word	0x00000000
        /*0040*/ 	.short	0x0007
        /*0042*/ 	.short	0x0038
        /*0044*/ 	.byte	0x00, 0xf5, 0x21, 0x00


	//----- nvinfo : EIATTR_KPARAM_INFO
	.align		4
.L_109:
        /*0048*/ 	.byte	0x04, 0x17
        /*004a*/ 	.short	(.L_111 - .L_110)
.L_110:
        /*004c*/ 	.word	0x00000000
        /*0050*/ 	.short	0x0006
        /*0052*/ 	.short	0x0030
        /*0054*/ 	.byte	0x00, 0xf5, 0x21, 0x00


	//----- nvinfo : EIATTR_KPARAM_INFO
	.align		4
.L_111:
        /*0058*/ 	.byte	0x04, 0x17
        /*005a*/ 	.short	(.L_113 - .L_112)
.L_112:
        /*005c*/ 	.word	0x00000000
        /*0060*/ 	.short	0x0005
        /*0062*/ 	.short	0x0028
        /*0064*/ 	.byte	0x00, 0xf5, 0x21, 0x00


	//----- nvinfo : EIATTR_KPARAM_INFO
	.align		4
.L_113:
        /*0068*/ 	.byte	0x04, 0x17
        /*006a*/ 	.short	(.L_115 - .L_114)
.L_114:
        /*006c*/ 	.word	0x00000000
        /*0070*/ 	.short	0x0004
        /*0072*/ 	.short	0x0020
        /*0074*/ 	.byte	0x00, 0xf5, 0x21, 0x00


	//----- nvinfo : EIATTR_KPARAM_INFO
	.align		4
.L_115:
        /*0078*/ 	.byte	0x04, 0x17
        /*007a*/ 	.short	(.L_117 - .L_116)
.L_116:
        /*007c*/ 	.word	0x00000000
        /*0080*/ 	.short	0x0003
        /*0082*/ 	.short	0x0018
        /*0084*/ 	.byte	0x00, 0xf5, 0x21, 0x00


	//----- nvinfo : EIATTR_KPARAM_INFO
	.align		4
.L_117:
        /*0088*/ 	.byte	0x04, 0x17
        /*008a*/ 	.short	(.L_119 - .L_118)
.L_118:
        /*008c*/ 	.word	0x00000000
        /*0090*/ 	.short	0x0002
        /*0092*/ 	.short	0x0010
        /*0094*/ 	.byte	0x00, 0xf5, 0x21, 0x00


	//----- nvinfo : EIATTR_KPARAM_INFO
	.align		4
.L_119:
        /*0098*/ 	.byte	0x04, 0x17
        /*009a*/ 	.short	(.L_121 - .L_120)
.L_120:
        /*009c*/ 	.word	0x00000000
        /*00a0*/ 	.short	0x0001
        /*00a2*/ 	.short	0x0008
        /*00a4*/ 	.byte	0x00, 0xf5, 0x21, 0x00


	//----- nvinfo : EIATTR_KPARAM_INFO
	.align		4
.L_121:
        /*00a8*/ 	.byte	0x04, 0x17
        /*00aa*/ 	.short	(.L_123 - .L_122)
.L_122:
        /*00ac*/ 	.word	0x00000000
        /*00b0*/ 	.short	0x0000
        /*00b2*/ 	.short	0x0000
        /*00b4*/ 	.byte	0x00, 0xf5, 0x21, 0x00


	//----- nvinfo : EIATTR_SPARSE_MMA_MASK
	.align		4
.L_123:
        /*00b8*/ 	.byte	0x03, 0x50
        /*00ba*/ 	.short	0x0000


	//----- nvinfo : EIATTR_MAXREG_COUNT
	.align		4
        /*00bc*/ 	.byte	0x03, 0x1b
        /*00be*/ 	.short	0x00ff


	//----- nvinfo : EIATTR_MERCURY_ISA_VERSION
	.align		4
        /*00c0*/ 	.byte	0x03, 0x5f
        /*00c2*/ 	.short	0x0101


	//----- nvinfo : EIATTR_VRC_CTA_INIT_COUNT
	.align		4
        /*00c4*/ 	.byte	0x02, 0x4a
	.zero		1
	.zero		1


	//----- nvinfo : EIATTR_EXIT_INSTR_OFFSETS
	.align		4
        /*00c8*/ 	.byte	0x04, 0x1c
        /*00ca*/ 	.short	(.L_125 - .L_124)


	//   ....[0]....
.L_124:
        /*00cc*/ 	.word	0x00000040


	//   ....[1]....
        /*00d0*/ 	.word	0x00000080


	//   ....[2]....
        /*00d4*/ 	.word	0x00000460


	//----- nvinfo : EIATTR_CRS_STACK_SIZE
	.align		4
.L_125:
        /*00d8*/ 	.byte	0x04, 0x1e
        /*00da*/ 	.short	(.L_127 - .L_126)
.L_126:
        /*00dc*/ 	.word	0x00000000


	//----- nvinfo : EIATTR_CBANK_PARAM_SIZE
	.align		4
.L_127:
        /*00e0*/ 	.byte	0x03, 0x19
        /*00e2*/ 	.short	0x004c


	//----- nvinfo : EIATTR_PARAM_CBANK
	.align		4
        /*00e4*/ 	.byte	0x04, 0x0a
        /*00e6*/ 	.short	(.L_129 - .L_128)
	.align		4
.L_128:
        /*00e8*/ 	.word	index@(.nv.constant0._Z11update_varsPfS_S_S_S_S_S_S_iii)
        /*00ec*/ 	.short	0x0380
        /*00ee*/ 	.short	0x004c


	//----- nvinfo : EIATTR_SW_WAR
	.align		4
.L_129:
        /*00f0*/ 	.byte	0x04, 0x36
        /*00f2*/ 	.short	(.L_131 - .L_130)
.L_130:
        /*00f4*/ 	.word	0x00000008
.L_131:


//--------------------- .nv.info._Z17find_update_paramPfS_S_S_S_S_ii --------------------------
	.section	.nv.info._Z17find_update_paramPfS_S_S_S_S_ii,"",@"SHT_CUDA_INFO"
	.sectionflags	@""
	.align	4


	//----- nvinfo : EIATTR_CUDA_API_VERSION
	.align		4
        /*0000*/ 	.byte	0x04, 0x37
        /*0002*/ 	.short	(.L_133 - .L_132)
.L_132:
        /*0004*/ 	.word	0x00000082


	//----- nvinfo : EIATTR_KPARAM_INFO
	.align		4
.L_133:
        /*0008*/ 	.byte	0x04, 0x17
        /*000a*/ 	.short	(.L_135 - .L_134)
.L_134:
        /*000c*/ 	.word	0x00000000
        /*0010*/ 	.short	0x0007
        /*0012*/ 	.short	0x0034
        /*0014*/ 	.byte	0x00, 0xf0, 0x11, 0x00


	//----- nvinfo : EIATTR_KPARAM_INFO
	.align		4
.L_135:
        /*0018*/ 	.byte	0x04, 0x17
        /*001a*/ 	.short	(.L_137 - .L_136)
.L_136:
        /*001c*/ 	.word	0x00000000
        /*0020*/ 	.short	0x0006
        /*0022*/ 	.short	0x0030
        /*0024*/ 	.byte	0x00, 0xf0, 0x11, 0x00


	//----- nvinfo : EIATTR_KPARAM_INFO
	.align		4
.L_137:
        /*0028*/ 	.byte	0x04, 0x17
        /*002a*/ 	.short	(.L_139 - .L_138)
.L_138:
        /*002c*/ 	.word	0x00000000
        /*0030*/ 	.short	0x0005
        /*0032*/ 	.short	0x0028
        /*0034*/ 	.byte	0x00, 0xf5, 0x21, 0x00


	//----- nvinfo : EIATTR_KPARAM_INFO
	.align		4
.L_139:
        /*0038*/ 	.byte	0x04, 0x17
        /*003a*/ 	.short	(.L_141 - .L_140)
.L_140:
        /*003c*/ 	.word	0x00000000
        /*0040*/ 	.short	0x0004
        /*0042*/ 	.short	0x0020
        /*0044*/ 	.byte	0x00, 0xf5, 0x21, 0x00


	//----- nvinfo : EIATTR_KPARAM_INFO
	.align		4
.L_141:
        /*0048*/ 	.byte	0x04, 0x17
        /*004a*/ 	.short	(.L_143 - .L_142)
.L_142:
        /*004c*/ 	.word	0x00000000
        /*0050*/ 	.short	0x0003
        /*0052*/ 	.short	0x0018
        /*0054*/ 	.byte	0x00, 0xf5, 0x21, 0x00


	//----- nvinfo : EIATTR_KPARAM_INFO
	.align		4
.L_143:
        /*0058*/ 	.byte	0x04, 0x17
        /*005a*/ 	.short	(.L_145 - .L_144)
.L_144:
        /*005c*/ 	.word	0x00000000
        /*0060*/ 	.short	0x0002
        /*0062*/ 	.short	0x0010
        /*0064*/ 	.byte	0x00, 0xf5, 0x21, 0x00


	//----- nvinfo : EIATTR_KPARAM_INFO
	.align		4
.L_145:
        /*0068*/ 	.byte	0x04, 0x17
        /*006a*/ 	.short	(.L_147 - .L_146)
.L_146:
        /*006c*/ 	.word	0x00000000
        /*0070*/ 	.short	0x0001
        /*0072*/ 	.short	0x0008
        /*0074*/ 	.byte	0x00, 0xf5, 0x21, 0x00


	//----- nvinfo : EIATTR_KPARAM_INFO
	.align		4
.L_147:
        /*0078*/ 	.byte	0x04, 0x17
        /*007a*/ 	.short	(.L_149 - .L_148)
.L_148:
        /*007c*/ 	.word	0x00000000
        /*0080*/ 	.short	0x0000
        /*0082*/ 	.short	0x0000
        /*0084*/ 	.byte	0x00, 0xf5, 0x21, 0x00


	//----- nvinfo : EIATTR_SPARSE_MMA_MASK
	.align		4
.L_149:
        /*0088*/ 	.byte	0x03, 0x50
        /*008a*/ 	.short	0x0000


	//----- nvinfo : EIATTR_MAXREG_COUNT
	.align		4
        /*008c*/ 	.byte	0x03, 0x1b
        /*008e*/ 	.short	0x00ff


	//----- nvinfo : EIATTR_MERCURY_ISA_VERSION
	.align		4
        /*0090*/ 	.byte	0x03, 0x5f
        /*0092*/ 	.short	0x0101


	//----- nvinfo : EIATTR_VRC_CTA_INIT_COUNT
	.align		4
        /*0094*/ 	.byte	0x02, 0x4a
	.zero		1
	.zero		1


	//----- nvinfo : EIATTR_EXIT_INSTR_OFFSETS
	.align		4
        /*0098*/ 	.byte	0x04, 0x1c
        /*009a*/ 	.short	(.L_151 - .L_150)


	//   ....[0]....
.L_150:
        /*009c*/ 	.word	0x00000070


	//   ....[1]....
        /*00a0*/ 	.word	0x000000b0


	//   ....[2]....
        /*00a4*/ 	.word	0x000017c0


	//   ....[3]....
        /*00a8*/ 	.word	0x000023b0


	//   ....[4]....
        /*00ac*/ 	.word	0x000027b0


	//   ....[5]....
        /*00b0*/ 	.word	0x00002a40


	//----- nvinfo : EIATTR_CRS_STACK_SIZE
	.align		4
.L_151:
        /*00b4*/ 	.byte	0x04, 0x1e
        /*00b6*/ 	.short	(.L_153 - .L_152)
.L_152:
        /*00b8*/ 	.word	0x00000000


	//----- nvinfo : EIATTR_CBANK_PARAM_SIZE
	.align		4
.L_153:
        /*00bc*/ 	.byte	0x03, 0x19
        /*00be*/ 	.short	0x0038


	//----- nvinfo : EIATTR_PARAM_CBANK
	.align		4
        /*00c0*/ 	.byte	0x04, 0x0a
        /*00c2*/ 	.short	(.L_155 - .L_154)
	.align		4
.L_154:
        /*00c4*/ 	.word	index@(.nv.constant0._Z17find_update_paramPfS_S_S_S_S_ii)
        /*00c8*/ 	.short	0x0380
        /*00ca*/ 	.short	0x0038


	//----- nvinfo : EIATTR_SW_WAR
	.align		4
.L_155:
        /*00cc*/ 	.byte	0x04, 0x36
        /*00ce*/ 	.short	(.L_157 - .L_156)
.L_156:
        /*00d0*/ 	.word	0x00000008
.L_157:


//--------------------- .nv.info._Z10vector_mulPfS_S_S_ffii --------------------------
	.section	.nv.info._Z10vector_mulPfS_S_S_ffii,"",@"SHT_CUDA_INFO"
	.sectionflags	@""
	.align	4


	//----- nvinfo : EIATTR_CUDA_API_VERSION
	.align		4
        /*0000*/ 	.byte	0x04, 0x37
        /*0002*/ 	.short	(.L_159 - .L_158)
.L_158:
        /*0004*/ 	.word	0x00000082


	//----- nvinfo : EIATTR_KPARAM_INFO
	.align		4
.L_159:
        /*0008*/ 	.byte	0x04, 0x17
        /*000a*/ 	.short	(.L_161 - .L_160)
.L_160:
        /*000c*/ 	.word	0x00000000
        /*0010*/ 	.short	0x0007
        /*0012*/ 	.short	0x002c
        /*0014*/ 	.byte	0x00, 0xf0, 0x11, 0x00


	//----- nvinfo : EIATTR_KPARAM_INFO
	.align		4
.L_161:
        /*0018*/ 	.byte	0x04, 0x17
        /*001a*/ 	.short	(.L_163 - .L_162)
.L_162:
        /*001c*/ 	.word	0x00000000
        /*0020*/ 	.short	0x0006
        /*0022*/ 	.short	0x0028
        /*0024*/ 	.byte	0x00, 0xf0, 0x11, 0x00


	//----- nvinfo : EIATTR_KPARAM_INFO
	.align		4
.L_163:
        /*0028*/ 	.byte	0x04, 0x17
        /*002a*/ 	.short	(.L_165 - .L_164)
.L_164:
        /*002c*/ 	.word	0x00000000
        /*0030*/ 	.short	0x0005
        /*0032*/ 	.short	0x0024
        /*0034*/ 	.byte	0x00, 0xf0, 0x11, 0x00


	//----- nvinfo : EIATTR_KPARAM_INFO
	.align		4
.L_165:
        /*0038*/ 	.byte	0x04, 0x17
        /*003a*/ 	.short	(.L_167 - .L_166)
.L_166:
        /*003c*/ 	.word	0x00000000
        /*0040*/ 	.short	0x0004
        /*0042*/ 	.short	0x0020
        /*0044*/ 	.byte	0x00, 0xf0, 0x11, 0x00


	//----- nvinfo : EIATTR_KPARAM_INFO
	.align		4
.L_167:
        /*0048*/ 	.byte	0x04, 0x17
        /*004a*/ 	.short	(.L_169 - .L_168)
.L_168:
        /*004c*/ 	.word	0x00000000
        /*0050*/ 	.short	0x0003
        /*0052*/ 	.short	0x0018
        /*0054*/ 	.byte	0x00, 0xf5, 0x21, 0x00


	//----- nvinfo : EIATTR_KPARAM_INFO
	.align		4
.L_169:
        /*0058*/ 	.byte	0x04, 0x17
        /*005a*/ 	.short	(.L_171 - .L_170)
.L_170:
        /*005c*/ 	.word	0x00000000
        /*0060*/ 	.short	0x0002
        /*0062*/ 	.short	0x0010
        /*0064*/ 	.byte	0x00, 0xf5, 0x21, 0x00


	//----- nvinfo : EIATTR_KPARAM_INFO
	.align		4
.L_171:
        /*0068*/ 	.byte	0x04, 0x17
        /*006a*/ 	.short	(.L_173 - .L_172)
.L_172:
        /*006c*/ 	.word	0x00000000
        /*0070*/ 	.short	0x0001
        /*0072*/ 	.short	0x0008
        /*0074*/ 	.byte	0x00, 0xf5, 0x21, 0x00


	//----- nvinfo : EIATTR_KPARAM_INFO
	.align		4
.L_173:
        /*0078*/ 	.byte	0x04, 0x17
        /*007a*/ 	.short	(.L_175 - .L_174)
.L_174:
        /*007c*/ 	.word	0x00000000
        /*0080*/ 	.short	0x0000
        /*0082*/ 	.short	0x0000
        /*0084*/ 	.byte	0x00, 0xf5, 0x21, 0x00


	//----- nvinfo : EIATTR_SPARSE_MMA_MASK
	.align		4
.L_175:
        /*0088*/ 	.byte	0x03, 0x50
        /*008a*/ 	.short	0x0000


	//----- nvinfo : EIATTR_MAXREG_COUNT
	.align		4
        /*008c*/ 	.byte	0x03, 0x1b
        /*008e*/ 	.short	0x00ff


	//----- nvinfo : EIATTR_MERCURY_ISA_VERSION
	.align		4
        /*0090*/ 	.byte	0x03, 0x5f
        /*0092*/ 	.short	0x0101


	//----- nvinfo : EIATTR_VRC_CTA_INIT_COUNT
	.align		4
        /*0094*/ 	.byte	0x02, 0x4a
	.zero		1
	.zero		1


	//----- nvinfo : EIATTR_EXIT_INSTR_OFFSETS
	.align		4
        /*0098*/ 	.byte	0x04, 0x1c
        /*009a*/ 	.short	(.L_177 - .L_176)


	//   ....[0]....
.L_176:
        /*009c*/ 	.word	0x00000040


	//   ....[1]....
        /*00a0*/ 	.word	0x00000080


	//   ....[2]....
        /*00a4*/ 	.word	0x00000280


	//----- nvinfo : EIATTR_CRS_STACK_SIZE
	.align		4
.L_177:
        /*00a8*/ 	.byte	0x04, 0x1e
        /*00aa*/ 	.short	(.L_179 - .L_178)
.L_178:
        /*00ac*/ 	.word	0x00000000


	//----- nvinfo : EIATTR_CBANK_PARAM_SIZE
	.align		4
.L_179:
        /*00b0*/ 	.byte	0x03, 0x19
        /*00b2*/ 	.short	0x0030


	//----- nvinfo : EIATTR_PARAM_CBANK
	.align		4
        /*00b4*/ 	.byte	0x04, 0x0a
        /*00b6*/ 	.short	(.L_181 - .L_180)
	.align		4
.L_180:
        /*00b8*/ 	.word	index@(.nv.constant0._Z10vector_mulPfS_S_S_ffii)
        /*00bc*/ 	.short	0x0380
        /*00be*/ 	.short	0x0030


	//----- nvinfo : EIATTR_SW_WAR
	.align		4
.L_181:
        /*00c0*/ 	.byte	0x04, 0x36
        /*00c2*/ 	.short	(.L_183 - .L_182)
.L_182:
        /*00c4*/ 	.word	0x00000008
.L_183:


//--------------------- .nv.info._Z10vector_addPfS_S_S_fffii --------------------------
	.section	.nv.info._Z10vector_addPfS_S_S_fffii,"",@"SHT_CUDA_INFO"
	.sectionflags	@""
	.align	4


	//----- nvinfo : EIATTR_CUDA_API_VERSION
	.align		4
        /*0000*/ 	.byte	0x04, 0x37
        /*0002*/ 	.short	(.L_185 - .L_184)
.L_184:
        /*0004*/ 	.word	0x00000082


	//----- nvinfo : EIATTR_KPARAM_INFO
	.align		4
.L_185:
        /*0008*/ 	.byte	0x04, 0x17
        /*000a*/ 	.short	(.L_187 - .L_186)
.L_186:
        /*000c*/ 	.word	0x00000000
        /*0010*/ 	.short	0x0008
        /*0012*/ 	.short	0x0030
        /*0014*/ 	.byte	0x00, 0xf0, 0x11, 0x00


	//----- nvinfo : EIATTR_KPARAM_INFO
	.align		4
.L_187:
        /*0018*/ 	.byte	0x04, 0x17
        /*001a*/ 	.short	(.L_189 - .L_188)
.L_188:
        /*001c*/ 	.word	0x00000000
        /*0020*/ 	.short	0x0007
        /*0022*/ 	.short	0x002c
        /*0024*/ 	.byte	0x00, 0xf0, 0x11, 0x00


	//----- nvinfo : EIATTR_KPARAM_INFO
	.align		4
.L_189:
        /*0028*/ 	.byte	0x04, 0x17
        /*002a*/ 	.short	(.L_191 - .L_190)
.L_190:
        /*002c*/ 	.word	0x00000000
        /*0030*/ 	.short	0x0006
        /*0032*/ 	.short	0x0028
        /*0034*/ 	.byte	0x00, 0xf0, 0x11, 0x00


	//----- nvinfo : EIATTR_KPARAM_INFO
	.align		4
.L_191:
        /*0038*/ 	.byte	0x04, 0x17
        /*003a*/ 	.short	(.L_193 - .L_192)
.L_192:
        /*003c*/ 	.word	0x00000000
        /*0040*/ 	.short	0x0005
        /*0042*/ 	.short	0x0024
        /*0044*/ 	.byte	0x00, 0xf0, 0x11, 0x00


	//----- nvinfo : EIATTR_KPARAM_INFO
	.align		4
.L_193:
        /*0048*/ 	.byte	0x04, 0x17
        /*004a*/ 	.short	(.L_195 - .L_194)
.L_194:
        /*004c*/ 	.word	0x00000000
        /*0050*/ 	.short	0x0004
        /*0052*/ 	.short	0x0020
        /*0054*/ 	.byte	0x00, 0xf0, 0x11, 0x00


	//----- nvinfo : EIATTR_KPARAM_INFO
	.align		4
.L_195:
        /*0058*/ 	.byte	0x04, 0x17
        /*005a*/ 	.short	(.L_197 - .L_196)
.L_196:
        /*005c*/ 	.word	0x00000000
        /*0060*/ 	.short	0x0003
        /*0062*/ 	.short	0x0018
        /*0064*/ 	.byte	0x00, 0xf5, 0x21, 0x00


	//----- nvinfo : EIATTR_KPARAM_INFO
	.align		4
.L_197:
        /*0068*/ 	.byte	0x04, 0x17
        /*006a*/ 	.short	(.L_199 - .L_198)
.L_198:
        /*006c*/ 	.word	0x00000000
        /*0070*/ 	.short	0x0002
        /*0072*/ 	.short	0x0010
        /*0074*/ 	.byte	0x00, 0xf5, 0x21, 0x00


	//----- nvinfo : EIATTR_KPARAM_INFO
	.align		4
.L_199:
        /*0078*/ 	.byte	0x04, 0x17
        /*007a*/ 	.short	(.L_201 - .L_200)
.L_200:
        /*007c*/ 	.word	0x00000000
        /*0080*/ 	.short	0x0001
        /*0082*/ 	.short	0x0008
        /*0084*/ 	.byte	0x00, 0xf5, 0x21, 0x00


	//----- nvinfo : EIATTR_KPARAM_INFO
	.align		4
.L_201:
        /*0088*/ 	.byte	0x04, 0x17
        /*008a*/ 	.short	(.L_203 - .L_202)
.L_202:
        /*008c*/ 	.word	0x00000000
        /*0090*/ 	.short	0x0000
        /*0092*/ 	.short	0x0000
        /*0094*/ 	.byte	0x00, 0xf5, 0x21, 0x00


	//----- nvinfo : EIATTR_SPARSE_MMA_MASK
	.align		4
.L_203:
        /*0098*/ 	.byte	0x03, 0x50
        /*009a*/ 	.short	0x0000


	//----- nvinfo : EIATTR_MAXREG_COUNT
	.align		4
        /*009c*/ 	.byte	0x03, 0x1b
        /*009e*/ 	.short	0x00ff


	//----- nvinfo : EIATTR_MERCURY_ISA_VERSION
	.align		4
        /*00a0*/ 	.byte	0x03, 0x5f
        /*00a2*/ 	.short	0x0101


	//----- nvinfo : EIATTR_VRC_CTA_INIT_COUNT
	.align		4
        /*00a4*/ 	.byte	0x02, 0x4a
	.zero		1
	.zero		1


	//----- nvinfo : EIATTR_EXIT_INSTR_OFFSETS
	.align		4
        /*00a8*/ 	.byte	0x04, 0x1c
        /*00aa*/ 	.short	(.L_205 - .L_204)


	//   ....[0]....
.L_204:
        /*00ac*/ 	.word	0x00000040


	//   ....[1]....
        /*00b0*/ 	.word	0x00000080


	//   ....[2]....
        /*00b4*/ 	.word	0x00000290


	//----- nvinfo : EIATTR_CRS_STACK_SIZE
	.align		4
.L_205:
        /*00b8*/ 	.byte	0x04, 0x1e
        /*00ba*/ 	.short	(.L_207 - .L_206)
.L_206:
        /*00bc*/ 	.word	0x00000000


	//----- nvinfo : EIATTR_CBANK_PARAM_SIZE
	.align		4
.L_207:
        /*00c0*/ 	.byte	0x03, 0x19
        /*00c2*/ 	.short	0x0034


	//----- nvinfo : EIATTR_PARAM_CBANK
	.align		4
        /*00c4*/ 	.byte	0x04, 0x0a
        /*00c6*/ 	.short	(.L_209 - .L_208)
	.align		4
.L_208:
        /*00c8*/ 	.word	index@(.nv.constant0._Z10vector_addPfS_S_S_fffii)
        /*00cc*/ 	.short	0x0380
        /*00ce*/ 	.short	0x0034


	//----- nvinfo : EIATTR_SW_WAR
	.align		4
.L_209:
        /*00d0*/ 	.byte	0x04, 0x36
        /*00d2*/ 	.short	(.L_211 - .L_210)
.L_210:
        /*00d4*/ 	.word	0x00000008
.L_211:


//--------------------- .nv.info._Z15diag_vector_mulPfS_S_S_iii --------------------------
	.section	.nv.info._Z15diag_vector_mulPfS_S_S_iii,"",@"SHT_CUDA_INFO"
	.sectionflags	@""
	.align	4


	//----- nvinfo : EIATTR_CUDA_API_VERSION
	.align		4
        /*0000*/ 	.byte	0x04, 0x37
        /*0002*/ 	.short	(.L_213 - .L_212)
.L_212:
        /*0004*/ 	.word	0x00000082


	//----- nvinfo : EIATTR_KPARAM_INFO
	.align		4
.L_213:
        /*0008*/ 	.byte	0x04, 0x17
        /*000a*/ 	.short	(.L_215 - .L_214)
.L_214:
        /*000c*/ 	.word	0x00000000
        /*0010*/ 	.short	0x0006
        /*0012*/ 	.short	0x0028
        /*0014*/ 	.byte	0x00, 0xf0, 0x11, 0x00


	//----- nvinfo : EIATTR_KPARAM_INFO
	.align		4
.L_215:
        /*0018*/ 	.byte	0x04, 0x17
        /*001a*/ 	.short	(.L_217 - .L_216)
.L_216:
        /*001c*/ 	.word	0x00000000
        /*0020*/ 	.short	0x0005
        /*0022*/ 	.short	0x0024
        /*0024*/ 	.byte	0x00, 0xf0, 0x11, 0x00


	//----- nvinfo : EIATTR_KPARAM_INFO
	.align		4
.L_217:
        /*0028*/ 	.byte	0x04, 0x17
        /*002a*/ 	.short	(.L_219 - .L_218)
.L_218:
        /*002c*/ 	.word	0x00000000
        /*0030*/ 	.short	0x0004
        /*0032*/ 	.short	0x0020
        /*0034*/ 	.byte	0x00, 0xf0, 0x11, 0x00


	//----- nvinfo : EIATTR_KPARAM_INFO
	.align		4
.L_219:
        /*0038*/ 	.byte	0x04, 0x17
        /*003a*/ 	.short	(.L_221 - .L_220)
.L_220:
        /*003c*/ 	.word	0x00000000
        /*0040*/ 	.short	0x0003
        /*0042*/ 	.short	0x0018
        /*0044*/ 	.byte	0x00, 0xf5, 0x21, 0x00


	//----- nvinfo : EIATTR_KPARAM_INFO
	.align		4
.L_221:
        /*0048*/ 	.byte	0x04, 0x17
        /*004a*/ 	.short	(.L_223 - .L_222)
.L_222:
        /*004c*/ 	.word	0x00000000
        /*0050*/ 	.short	0x0002
        /*0052*/ 	.short	0x0010
        /*0054*/ 	.byte	0x00, 0xf5, 0x21, 0x00


	//----- nvinfo : EIATTR_KPARAM_INFO
	.align		4
.L_223:
        /*0058*/ 	.byte	0x04, 0x17
        /*005a*/ 	.short	(.L_225 - .L_224)
.L_224:
        /*005c*/ 	.word	0x00000000
        /*0060*/ 	.short	0x0001
        /*0062*/ 	.short	0x0008
        /*0064*/ 	.byte	0x00, 0xf5, 0x21, 0x00


	//----- nvinfo : EIATTR_KPARAM_INFO
	.align		4
.L_225:
        /*0068*/ 	.byte	0x04, 0x17
        /*006a*/ 	.short	(.L_227 - .L_226)
.L_226:
        /*006c*/ 	.word	0x00000000
        /*0070*/ 	.short	0x0000
        /*0072*/ 	.short	0x0000
        /*0074*/ 	.byte	0x00, 0xf5, 0x21, 0x00


	//----- nvinfo : EIATTR_SPARSE_MMA_MASK
	.align		4
.L_227:
        /*0078*/ 	.byte	0x03, 0x50
        /*007a*/ 	.short	0x0000


	//----- nvinfo : EIATTR_MAXREG_COUNT
	.align		4
        /*007c*/ 	.byte	0x03, 0x1b
        /*007e*/ 	.short	0x00ff


	//----- nvinfo : EIATTR_MERCURY_ISA_VERSION
	.align		4
        /*0080*/ 	.byte	0x03, 0x5f
        /*0082*/ 	.short	0x0101


	//----- nvinfo : EIATTR_VRC_CTA_INIT_COUNT
	.align		4
        /*0084*/ 	.byte	0x02, 0x4a
	.zero		1
	.zero		1


	//----- nvinfo : EIATTR_EXIT_INSTR_OFFSETS
	.align		4
        /*0088*/ 	.byte	0x04, 0x1c
        /*008a*/ 	.short	(.L_229 - .L_228)


	//   ....[0]....
.L_228:
        /*008c*/ 	.word	0x00000040


	//   ....[1]....
        /*0090*/ 	.word	0x00000090


	//   ....[2]....
        /*0094*/ 	.word	0x00000400


	//   ....[3]....
        /*0098*/ 	.word	0x00000680


	//----- nvinfo : EIATTR_CRS_STACK_SIZE
	.align		4
.L_229:
        /*009c*/ 	.byte	0x04, 0x1e
        /*009e*/ 	.short	(.L_231 - .L_230)
.L_230:
        /*00a0*/ 	.word	0x00000000


	//----- nvinfo : EIATTR_CBANK_PARAM_SIZE
	.align		4
.L_231:
        /*00a4*/ 	.byte	0x03, 0x19
        /*00a6*/ 	.short	0x002c


	//----- nvinfo : EIATTR_PARAM_CBANK
	.align		4
        /*00a8*/ 	.byte	0x04, 0x0a
        /*00aa*/ 	.short	(.L_233 - .L_232)
	.align		4
.L_232:
        /*00ac*/ 	.word	index@(.nv.constant0._Z15diag_vector_mulPfS_S_S_iii)
        /*00b0*/ 	.short	0x0380
        /*00b2*/ 	.short	0x002c


	//----- nvinfo : EIATTR_SW_WAR
	.align		4
.L_233:
        /*00b4*/ 	.byte	0x04, 0x36
        /*00b6*/ 	.short	(.L_235 - .L_234)
.L_234:
        /*00b8*/ 	.word	0x00000008
.L_235:


//--------------------- .nv.info._Z15csr_diag_matmulPfPiS0_S_S_S_iiiii --------------------------
	.section	.nv.info._Z15csr_diag_matmulPfPiS0_S_S_S_iiiii,"",@"SHT_CUDA_INFO"
	.sectionflags	@""
	.align	4


	//----- nvinfo : EIATTR_CUDA_API_VERSION
	.align		4
        /*0000*/ 	.byte	0x04, 0x37
        /*0002*/ 	.short	(.L_237 - .L_236)
.L_236:
        /*0004*/ 	.word	0x00000082


	//----- nvinfo : EIATTR_KPARAM_INFO
	.align		4
.L_237:
        /*0008*/ 	.byte	0x04, 0x17
        /*000a*/ 	.short	(.L_239 - .L_238)
.L_238:
        /*000c*/ 	.word	0x00000000
        /*0010*/ 	.short	0x000a
        /*0012*/ 	.short	0x0040
        /*0014*/ 	.byte	0x00, 0xf0, 0x11, 0x00


	//----- nvinfo : EIATTR_KPARAM_INFO
	.align		4
.L_239:
        /*0018*/ 	.byte	0x04, 0x17
        /*001a*/ 	.short	(.L_241 - .L_240)
.L_240:
        /*001c*/ 	.word	0x00000000
        /*0020*/ 	.short	0x0009
        /*0022*/ 	.short	0x003c
        /*0024*/ 	.byte	0x00, 0xf0, 0x11, 0x00


	//----- nvinfo : EIATTR_KPARAM_INFO
	.align		4
.L_241:
        /*0028*/ 	.byte	0x04, 0x17
        /*002a*/ 	.short	(.L_243 - .L_242)
.L_242:
        /*002c*/ 	.word	0x00000000
        /*0030*/ 	.short	0x0008
        /*0032*/ 	.short	0x0038
        /*0034*/ 	.byte	0x00, 0xf0, 0x11, 0x00


	//----- nvinfo : EIATTR_KPARAM_INFO
	.align		4
.L_243:
        /*0038*/ 	.byte	0x04, 0x17
        /*003a*/ 	.short	(.L_245 - .L_244)
.L_244:
        /*003c*/ 	.word	0x00000000
        /*0040*/ 	.short	0x0007
        /*0042*/ 	.short	0x0034
        /*0044*/ 	.byte	0x00, 0xf0, 0x11, 0x00


	//----- nvinfo : EIATTR_KPARAM_INFO
	.align		4
.L_245:
        /*0048*/ 	.byte	0x04, 0x17
        /*004a*/ 	.short	(.L_247 - .L_246)
.L_246:
        /*004c*/ 	.word	0x00000000
        /*0050*/ 	.short	0x0006
        /*0052*/ 	.short	0x0030
        /*0054*/ 	.byte	0x00, 0xf0, 0x11, 0x00


	//----- nvinfo : EIATTR_KPARAM_INFO
	.align		4
.L_247:
        /*0058*/ 	.byte	0x04, 0x17
        /*005a*/ 	.short	(.L_249 - .L_248)
.L_248:
        /*005c*/ 	.word	0x00000000
        /*0060*/ 	.short	0x0005
        /*0062*/ 	.short	0x0028
        /*0064*/ 	.byte	0x00, 0xf5, 0x21, 0x00


	//----- nvinfo : EIATTR_KPARAM_INFO
	.align		4
.L_249:
        /*0068*/ 	.byte	0x04, 0x17
        /*006a*/ 	.short	(.L_251 - .L_250)
.L_250:
        /*006c*/ 	.word	0x00000000
        /*0070*/ 	.short	0x0004
        /*0072*/ 	.short	0x0020
        /*0074*/ 	.byte	0x00, 0xf5, 0x21, 0x00


	//----- nvinfo : EIATTR_KPARAM_INFO
	.align		4
.L_251:
        /*0078*/ 	.byte	0x04, 0x17
        /*007a*/ 	.short	(.L_253 - .L_252)
.L_252:
        /*007c*/ 	.word	0x00000000
        /*0080*/ 	.short	0x0003
        /*0082*/ 	.short	0x0018
        /*0084*/ 	.byte	0x00, 0xf5, 0x21, 0x00


	//----- nvinfo : EIATTR_KPARAM_INFO
	.align		4
.L_253:
        /*0088*/ 	.byte	0x04, 0x17
        /*008a*/ 	.short	(.L_255 - .L_254)
.L_254:
        /*008c*/ 	.word	0x00000000
        /*0090*/ 	.short	0x0002
        /*0092*/ 	.short	0x0010
        /*0094*/ 	.byte	0x00, 0xf5, 0x21, 0x00


	//----- nvinfo : EIATTR_KPARAM_INFO
	.align		4
.L_255:
        /*0098*/ 	.byte	0x04, 0x17
        /*009a*/ 	.short	(.L_257 - .L_256)
.L_256:
        /*009c*/ 	.word	0x00000000
        /*00a0*/ 	.short	0x0001
        /*00a2*/ 	.short	0x0008
        /*00a4*/ 	.byte	0x00, 0xf5, 0x21, 0x00


	//----- nvinfo : EIATTR_KPARAM_INFO
	.align		4
.L_257:
        /*00a8*/ 	.byte	0x04, 0x17
        /*00aa*/ 	.short	(.L_259 - .L_258)
.L_258:
        /*00ac*/ 	.word	0x00000000
        /*00b0*/ 	.short	0x0000
        /*00b2*/ 	.short	0x0000
        /*00b4*/ 	.byte	0x00, 0xf5, 0x21, 0x00


	//----- nvinfo : EIATTR_SPARSE_MMA_MASK
	.align		4
.L_259:
        /*00b8*/ 	.byte	0x03, 0x50
        /*00ba*/ 	.short	0x0000


	//----- nvinfo : EIATTR_MAXREG_COUNT
	.align		4
        /*00bc*/ 	.byte	0x03, 0x1b
        /*00be*/ 	.short	0x00ff


	//----- nvinfo : EIATTR_MERCURY_ISA_VERSION
	.align		4
        /*00c0*/ 	.byte	0x03, 0x5f
        /*00c2*/ 	.short	0x0101


	//----- nvinfo : EIATTR_VRC_CTA_INIT_COUNT
	.align		4
        /*00c4*/ 	.byte	0x02, 0x4a
	.zero		1
	.zero		1


	//----- nvinfo : EIATTR_EXIT_INSTR_OFFSETS
	.align		4
        /*00c8*/ 	.byte	0x04, 0x1c
        /*00ca*/ 	.short	(.L_261 - .L_260)


	//   ....[0]....
.L_260:
        /*00cc*/ 	.word	0x00000040


	//   ....[1]....
        /*00d0*/ 	.word	0x000000d0


	//   ....[2]....
        /*00d4*/ 	.word	0x000003e0


	//   ....[3]....
        /*00d8*/ 	.word	0x000005b0


	//   ....[4]....
        /*00dc*/ 	.word	0x00000680


	//----- nvinfo : EIATTR_CRS_STACK_SIZE
	.align		4
.L_261:
        /*00e0*/ 	.byte	0x04, 0x1e
        /*00e2*/ 	.short	(.L_263 - .L_262)
.L_262:
        /*00e4*/ 	.word	0x00000000


	//----- nvinfo : EIATTR_CBANK_PARAM_SIZE
	.align		4
.L_263:
        /*00e8*/ 	.byte	0x03, 0x19
        /*00ea*/ 	.short	0x0044


	//----- nvinfo : EIATTR_PARAM_CBANK
	.align		4
        /*00ec*/ 	.byte	0x04, 0x0a
        /*00ee*/ 	.short	(.L_265 - .L_264)
	.align		4
.L_264:
        /*00f0*/ 	.word	index@(.nv.constant0._Z15csr_diag_matmulPfPiS0_S_S_S_iiiii)
        /*00f4*/ 	.short	0x0380
        /*00f6*/ 	.short	0x0044


	//----- nvinfo : EIATTR_SW_WAR
	.align		4
.L_265:
        /*00f8*/ 	.byte	0x04, 0x36
        /*00fa*/ 	.short	(.L_267 - .L_266)
.L_266:
        /*00fc*/ 	.word	0x00000008
.L_267:


//--------------------- .nv.info._Z10csr_mul_AvPfPiS0_S_S_iiii --------------------------
	.section	.nv.info._Z10csr_mul_AvPfPiS0_S_S_iiii,"",@"SHT_CUDA_INFO"
	.sectionflags	@""
	.align	4


	//----- nvinfo : EIATTR_CUDA_API_VERSION
	.align		4
        /*0000*/ 	.byte	0x04, 0x37
        /*0002*/ 	.short	(.L_269 - .L_268)
.L_268:
        /*0004*/ 	.word	0x00000082


	//----- nvinfo : EIATTR_KPARAM_INFO
	.align		4
.L_269:
        /*0008*/ 	.byte	0x04, 0x17
        /*000a*/ 	.short	(.L_271 - .L_270)
.L_270:
        /*000c*/ 	.word	0x00000000
        /*0010*/ 	.short	0x0008
        /*0012*/ 	.short	0x0034
        /*0014*/ 	.byte	0x00, 0xf0, 0x11, 0x00


	//----- nvinfo : EIATTR_KPARAM_INFO
	.align		4
.L_271:
        /*0018*/ 	.byte	0x04, 0x17
        /*001a*/ 	.short	(.L_273 - .L_272)
.L_272:
        /*001c*/ 	.word	0x00000000
        /*0020*/ 	.short	0x0007
        /*0022*/ 	.short	0x0030
        /*0024*/ 	.byte	0x00, 0xf0, 0x11, 0x00


	//----- nvinfo : EIATTR_KPARAM_INFO
	.align		4
.L_273:
        /*0028*/ 	.byte	0x04, 0x17
        /*002a*/ 	.short	(.L_275 - .L_274)
.L_274:
        /*002c*/ 	.word	0x00000000
        /*0030*/ 	.short	0x0006
        /*0032*/ 	.short	0x002c
        /*0034*/ 	.byte	0x00, 0xf0, 0x11, 0x00


	//----- nvinfo : EIATTR_KPARAM_INFO
	.align		4
.L_275:
        /*0038*/ 	.byte	0x04, 0x17
        /*003a*/ 	.short	(.L_277 - .L_276)
.L_276:
        /*003c*/ 	.word	0x00000000
        /*0040*/ 	.short	0x0005
        /*0042*/ 	.short	0x0028
        /*0044*/ 	.byte	0x00, 0xf0, 0x11, 0x00


	//----- nvinfo : EIATTR_KPARAM_INFO
	.align		4
.L_277:
        /*0048*/ 	.byte	0x04, 0x17
        /*004a*/ 	.short	(.L_279 - .L_278)
.L_278:
        /*004c*/ 	.word	0x00000000
        /*0050*/ 	.short	0x0004
        /*0052*/ 	.short	0x0020
        /*0054*/ 	.byte	0x00, 0xf5, 0x21, 0x00


	//----- nvinfo : EIATTR_KPARAM_INFO
	.align		4
.L_279:
        /*0058*/ 	.byte	0x04, 0x17
        /*005a*/ 	.short	(.L_281 - .L_280)
.L_280:
        /*005c*/ 	.word	0x00000000
        /*0060*/ 	.short	0x0003
        /*0062*/ 	.short	0x0018
        /*0064*/ 	.byte	0x00, 0xf5, 0x21, 0x00


	//----- nvinfo : EIATTR_KPARAM_INFO
	.align		4
.L_281:
        /*0068*/ 	.byte	0x04, 0x17
        /*006a*/ 	.short	(.L_283 - .L_282)
.L_282:
        /*006c*/ 	.word	0x00000000
        /*0070*/ 	.short	0x0002
        /*0072*/ 	.short	0x0010
        /*0074*/ 	.byte	0x00, 0xf5, 0x21, 0x00


	//----- nvinfo : EIATTR_KPARAM_INFO
	.align		4
.L_283:
        /*0078*/ 	.byte	0x04, 0x17
        /*007a*/ 	.short	(.L_285 - .L_284)
.L_284:
        /*007c*/ 	.word	0x00000000
        /*0080*/ 	.short	0x0001
        /*0082*/ 	.short	0x0008
        /*0084*/ 	.byte	0x00, 0xf5, 0x21, 0x00


	//----- nvinfo : EIATTR_KPARAM_INFO
	.align		4
.L_285:
        /*0088*/ 	.byte	0x04, 0x17
        /*008a*/ 	.short	(.L_287 - .L_286)
.L_286:
        /*008c*/ 	.word	0x00000000
        /*0090*/ 	.short	0x0000
        /*0092*/ 	.short	0x0000
        /*0094*/ 	.byte	0x00, 0xf5, 0x21, 0x00


	//----- nvinfo : EIATTR_SPARSE_MMA_MASK
	.align		4
.L_287:
        /*0098*/ 	.byte	0x03, 0x50
        /*009a*/ 	.short	0x0000


	//----- nvinfo : EIATTR_MAXREG_COUNT
	.align		4
        /*009c*/ 	.byte	0x03, 0x1b
        /*009e*/ 	.short	0x00ff


	//----- nvinfo : EIATTR_MERCURY_ISA_VERSION
	.align		4
        /*00a0*/ 	.byte	0x03, 0x5f
        /*00a2*/ 	.short	0x0101


	//----- nvinfo : EIATTR_VRC_CTA_INIT_COUNT
	.align		4
        /*00a4*/ 	.byte	0x02, 0x4a
	.zero		1
	.zero		1


	//----- nvinfo : EIATTR_EXIT_INSTR_OFFSETS
	.align		4
        /*00a8*/ 	.byte	0x04, 0x1c
        /*00aa*/ 	.short	(.L_289 - .L_288)


	//   ....[0]....
.L_288:
        /*00ac*/ 	.word	0x00000040


	//   ....[1]....
        /*00b0*/ 	.word	0x000000a0


	//   ....[2]....
        /*00b4*/ 	.word	0x00000e40


	//----- nvinfo : EIATTR_CRS_STACK_SIZE
	.align		4
.L_289:
        /*00b8*/ 	.byte	0x04, 0x1e
        /*00ba*/ 	.short	(.L_291 - .L_290)
.L_290:
        /*00bc*/ 	.word	0x00000000


	//----- nvinfo : EIATTR_CBANK_PARAM_SIZE
	.align		4
.L_291:
        /*00c0*/ 	.byte	0x03, 0x19
        /*00c2*/ 	.short	0x0038


	//----- nvinfo : EIATTR_PARAM_CBANK
	.align		4
        /*00c4*/ 	.byte	0x04, 0x0a
        /*00c6*/ 	.short	(.L_293 - .L_292)
	.align		4
.L_292:
        /*00c8*/ 	.word	index@(.nv.constant0._Z10csr_mul_AvPfPiS0_S_S_iiii)
        /*00cc*/ 	.short	0x0380
        /*00ce*/ 	.short	0x0038


	//----- nvinfo : EIATTR_SW_WAR
	.align		4
.L_293:
        /*00d0*/ 	.byte	0x04, 0x36
        /*00d2*/ 	.short	(.L_295 - .L_294)
.L_294:
        /*00d4*/ 	.word	0x00000008
.L_295:


//--------------------- .nv.info._Z3dotPfS_S_ii   --------------------------
	.section	.nv.info._Z3dotPfS_S_ii,"",@"SHT_CUDA_INFO"
	.sectionflags	@""
	.align	4


	//----- nvinfo : EIATTR_CUDA_API_VERSION
	.align		4
        /*0000*/ 	.byte	0x04, 0x37
        /*0002*/ 	.short	(.L_297 - .L_296)
.L_296:
        /*0004*/ 	.word	0x00000082


	//----- nvinfo : EIATTR_KPARAM_INFO
	.align		4
.L_297:
        /*0008*/ 	.byte	0x04, 0x17
        /*000a*/ 	.short	(.L_299 - .L_298)
.L_298:
        /*000c*/ 	.word	0x00000000
        /*0010*/ 	.short	0x0004
        /*0012*/ 	.short	0x001c
        /*0014*/ 	.byte	0x00, 0xf0, 0x11, 0x00


	//----- nvinfo : EIATTR_KPARAM_INFO
	.align		4
.L_299:
        /*0018*/ 	.byte	0x04, 0x17
        /*001a*/ 	.short	(.L_301 - .L_300)
.L_300:
        /*001c*/ 	.word	0x00000000
        /*0020*/ 	.short	0x0003
        /*0022*/ 	.short	0x0018
        /*0024*/ 	.byte	0x00, 0xf0, 0x11, 0x00


	//----- nvinfo : EIATTR_KPARAM_INFO
	.align		4
.L_301:
        /*0028*/ 	.byte	0x04, 0x17
        /*002a*/ 	.short	(.L_303 - .L_302)
.L_302:
        /*002c*/ 	.word	0x00000000
        /*0030*/ 	.short	0x0002
        /*0032*/ 	.short	0x0010
        /*0034*/ 	.byte	0x00, 0xf5, 0x21, 0x00


	//----- nvinfo : EIATTR_KPARAM_INFO
	.align		4
.L_303:
        /*0038*/ 	.byte	0x04, 0x17
        /*003a*/ 	.short	(.L_305 - .L_304)
.L_304:
        /*003c*/ 	.word	0x00000000
        /*0040*/ 	.short	0x0001
        /*0042*/ 	.short	0x0008
        /*0044*/ 	.byte	0x00, 0xf5, 0x21, 0x00


	//----- nvinfo : EIATTR_KPARAM_INFO
	.align		4
.L_305:
        /*0048*/ 	.byte	0x04, 0x17
        /*004a*/ 	.short	(.L_307 - .L_306)
.L_306:
        /*004c*/ 	.word	0x00000000
        /*0050*/ 	.short	0x0000
        /*0052*/ 	.short	0x0000
        /*0054*/ 	.byte	0x00, 0xf5, 0x21, 0x00


	//----- nvinfo : EIATTR_SPARSE_MMA_MASK
	.align		4
.L_307:
        /*0058*/ 	.byte	0x03, 0x50
        /*005a*/ 	.short	0x0000


	//----- nvinfo : EIATTR_MAXREG_COUNT
	.align		4
        /*005c*/ 	.byte	0x03, 0x1b
        /*005e*/ 	.short	0x00ff


	//----- nvinfo : EIATTR_NUM_BARRIERS
	.align		4
        /*0060*/ 	.byte	0x02, 0x4c
        /*0062*/ 	.byte	0x01
	.zero		1


	//----- nvinfo : EIATTR_MERCURY_ISA_VERSION
	.align		4
        /*0064*/ 	.byte	0x03, 0x5f
        /*0066*/ 	.short	0x0101


	//----- nvinfo : EIATTR_VRC_CTA_INIT_COUNT
	.align		4
        /*0068*/ 	.byte	0x02, 0x4a
	.zero		1
	.zero		1


	//----- nvinfo : EIATTR_EXIT_INSTR_OFFSETS
	.align		4
        /*006c*/ 	.byte	0x04, 0x1c
        /*006e*/ 	.short	(.L_309 - .L_308)


	//   ....[0]....
.L_308:
        /*0070*/ 	.word	0x000000a0


	//   ....[1]....
        /*0074*/ 	.word	0x000002c0


	//   ....[2]....
        /*0078*/ 	.word	0x000010e0


	//----- nvinfo : EIATTR_CRS_STACK_SIZE
	.align		4
.L_309:
        /*007c*/ 	.byte	0x04, 0x1e
        /*007e*/ 	.short	(.L_311 - .L_310)
.L_310:
        /*0080*/ 	.word	0x00000000


	//----- nvinfo : EIATTR_CBANK_PARAM_SIZE
	.align		4
.L_311:
        /*0084*/ 	.byte	0x03, 0x19
        /*0086*/ 	.short	0x0020


	//----- nvinfo : EIATTR_PARAM_CBANK
	.align		4
        /*0088*/ 	.byte	0x04, 0x0a
        /*008a*/ 	.short	(.L_313 - .L_312)
	.align		4
.L_312:
        /*008c*/ 	.word	index@(.nv.constant0._Z3dotPfS_S_ii)
        /*0090*/ 	.short	0x0380
        /*0092*/ 	.short	0x0020


	//----- nvinfo : EIATTR_SW_WAR
	.align		4
.L_313:
        /*0094*/ 	.byte	0x04, 0x36
        /*0096*/ 	.short	(.L_315 - .L_314)
.L_314:
        /*0098*/ 	.word	0x00000008
.L_315:


//--------------------- .nv.callgraph             --------------------------
	.section	.nv.callgraph,"",@"SHT_CUDA_CALLGRAPH"
	.align	4
	.sectionentsize	8
	.align		4
        /*0000*/ 	.word	0x00000000
	.align		4
        /*0004*/ 	.word	0xffffffff
	.align		4
        /*0008*/ 	.word	0x00000000
	.align		4
        /*000c*/ 	.word	0xfffffffe
	.align		4
        /*0010*/ 	.word	0x00000000
	.align		4
        /*0014*/ 	.word	0xfffffffd
	.align		4
        /*0018*/ 	.word	0x00000000
	.align		4
        /*001c*/ 	.word	0xfffffffc


//--------------------- .text._Z4ADAtPfPiS0_S_S0_S0_S_S_iiiii --------------------------
	.section	.text._Z4ADAtPfPiS0_S_S0_S0_S_S_iiiii,"ax",@progbits
	.align	128
        .global         _Z4ADAtPfPiS0_S_S0_S0_S_S_iiiii
        .type           _Z4ADAtPfPiS0_S_S0_S0_S_S_iiiii,@function
        .size           _Z4ADAtPfPiS0_S_S0_S0_S_S_iiiii,(.L_x_182 - _Z4ADAtPfPiS0_S_S0_S0_S_S_iiiii)
        .other          _Z4ADAtPfPiS0_S_S0_S0_S_S_iiiii,@"STO_CUDA_ENTRY STV_DEFAULT"
_Z4ADAtPfPiS0_S_S0_S0_S_S_iiiii:
.text._Z4ADAtPfPiS0_S_S0_S0_S_S_iiiii:
[----:B------:R-:W-:Y:S08]  /*0000*/  LDC R1, c[0x0][0x37c] ;  /* 0x0000df00ff017b82 */ /* 0x000ff00000000800 */
[----:B------:R-:W0:Y:S01]  /*0010*/  S2UR UR6, SR_CTAID.X ;  /* 0x00000000000679c3 */ /* 0x000e220000002500 */
[----:B------:R-:W0:Y:S02]  /*0020*/  LDCU UR4, c[0x0][0x3d0] ;  /* 0x00007a00ff0477ac */ /* 0x000e240008000800 */
[----:B0-----:R-:W-:-:S06]  /*0030*/  UISETP.GE.U32.AND UP0, UPT, UR6, UR4, UPT ;  /* 0x000000040600728c */ /* 0x001fcc000bf06070 */
[----:B------:R-:W-:-:S13]  /*0040*/  PLOP3.LUT P0, PT, PT, PT, UP0, 0x80, 0x8 ;  /* 0x000000000008781c */ /* 0x000fda0003f0f008 */
[----:B------:R-:W-:Y:S05]  /*0050*/  @P0 EXIT ;  /* 0x000000000000094d */ /* 0x000fea0003800000 */
[----:B------:R-:W0:Y:S01]  /*0060*/  S2R R16, SR_TID.X ;  /* 0x0000000000107919 */ /* 0x000e220000002100 */
[----:B------:R-:W1:Y:S01]  /*0070*/  LDCU.64 UR8, c[0x0][0x3c0] ;  /* 0x00007800ff0877ac */ /* 0x000e620008000a00 */
[----:B------:R-:W2:Y:S01]  /*0080*/  LDCU UR7, c[0x0][0x3cc] ;  /* 0x00007980ff0777ac */ /* 0x000ea20008000800 */
[----:B-1----:R-:W-:Y:S02]  /*0090*/  UIMAD UR4, UR6, UR9, URZ ;  /* 0x00000009060472a4 */ /* 0x002fe4000f8e02ff */
[----:B------:R-:W-:Y:S02]  /*00a0*/  UIMAD UR5, UR6, UR8, UR6 ;  /* 0x00000008060572a4 */ /* 0x000fe4000f8e0206 */
[----:B--2---:R-:W-:Y:S01]  /*00b0*/  UIMAD UR6, UR6, UR7, URZ ;  /* 0x00000007060672a4 */ /* 0x004fe2000f8e02ff */
[----:B0-----:R-:W-:-:S13]  /*00c0*/  ISETP.GE.AND P0, PT, R16, UR8, PT ;  /* 0x0000000810007c0c */ /* 0x001fda000bf06270 */
[----:B------:R-:W-:Y:S05]  /*00d0*/  @P0 EXIT ;  /* 0x000000000000094d */ /* 0x000fea0003800000 */
[----:B------:R-:W0:Y:S01]  /*00e0*/  LDCU.64 UR10, c[0x0][0x390] ;  /* 0x00007200ff0a77ac */ /* 0x000e220008000a00 */
[----:B------:R-:W1:Y:S01]  /*00f0*/  LDCU.64 UR12, c[0x0][0x380] ;  /* 0x00007000ff0c77ac */ /* 0x000e620008000a00 */
[----:B------:R-:W2:Y:S01]  /*0100*/  LDCU UR14, c[0x0][0x360] ;  /* 0x00006c00ff0e77ac */ /* 0x000ea20008000800 */
[----:B------:R-:W3:Y:S01]  /*0110*/  LDCU.64 UR16, c[0x0][0x358] ;  /* 0x00006b00ff1077ac */ /* 0x000ee20008000a00 */
[----:B0-----:R-:W-:Y:S02]  /*0120*/  UIADD3 UR9, UP0, UPT, UR10, 0x8, URZ ;  /* 0x000000080a097890 */ /* 0x001fe4000ff1e0ff */
[----:B-1----:R-:W-:Y:S02]  /*0130*/  UIADD3 UR7, UP1, UPT, UR12, 0x8, URZ ;  /* 0x000000080c077890 */ /* 0x002fe4000ff3e0ff */
[----:B------:R-:W-:Y:S02]  /*0140*/  UIADD3.X UR10, UPT, UPT, URZ, UR11, URZ, UP0, !UPT ;  /* 0x0000000bff0a7290 */ /* 0x000fe400087fe4ff */
[----:B--23--:R-:W-:-:S12]  /*0150*/  UIADD3.X UR8, UPT, UPT, URZ, UR13, URZ, UP1, !UPT ;  /* 0x0000000dff087290 */ /* 0x00cfd80008ffe4ff */
.L_x_40:
[----:B------:R-:W0:Y:S01]  /*0160*/  LDCU.64 UR12, c[0x0][0x3a0] ;  /* 0x00007400ff0c77ac */ /* 0x000e220008000a00 */
[----:B------:R-:W-:Y:S01]  /*0170*/  IMAD.U32 R2, RZ, RZ, UR5 ;  /* 0x00000005ff027e24 */ /* 0x000fe2000f8e00ff */
[----:B------:R-:W-:Y:S02]  /*0180*/  SHF.R.S32.HI R17, RZ, 0x1f, R16 ;  /* 0x0000001fff117819 */ /* 0x000fe40000011410 */
[----:B------:R-:W-:-:S04]  /*0190*/  IADD3 R0, P0, PT, R16, UR5, RZ ;  /* 0x0000000510007c10 */ /* 0x000fc8000ff1e0ff */
[----:B------:R-:W-:Y:S02]  /*01a0*/  LEA.HI.X.SX32 R3, R2, R17, 0x1, P0 ;  /* 0x0000001102037211 */ /* 0x000fe400000f0eff */
[----:B0-----:R-:W-:-:S04]  /*01b0*/  LEA R2, P0, R0, UR12, 0x2 ;  /* 0x0000000c00027c11 */ /* 0x001fc8000f8010ff */
[----:B------:R-:W-:-:S05]  /*01c0*/  LEA.HI.X R3, R0, UR13, R3, 0x2, P0 ;  /* 0x0000000d00037c11 */ /* 0x000fca00080f1403 */
[----:B------:R-:W2:Y:S04]  /*01d0*/  LDG.E R5, desc[UR16][R2.64] ;  /* 0x0000001002057981 */ /* 0x000ea8000c1e1900 */
[----:B------:R-:W2:Y:S01]  /*01e0*/  LDG.E R0, desc[UR16][R2.64+0x4] ;  /* 0x0000041002007981 */ /* 0x000ea2000c1e1900 */
[----:B------:R-:W-:Y:S01]  /*01f0*/  BSSY.RECONVERGENT B4, `(.L_x_0) ;  /* 0x0000141000047945 */ /* 0x000fe20003800200 */
[----:B--2---:R-:W-:-:S13]  /*0200*/  ISETP.GE.AND P0, PT, R5, R0, PT ;  /* 0x000000000500720c */ /* 0x004fda0003f06270 */
[----:B------:R-:W-:Y:S05]  /*0210*/  @P0 BRA `(.L_x_1) ;  /* 0x0000001000f80947 */ /* 0x000fea0003800000 */
[----:B------:R-:W-:-:S07]  /*0220*/  VIADD R18, R5, 0xffffffff ;  /* 0xffffffff05127836 */ /* 0x000fce0000000000 */
.L_x_39:
[----:B------:R-:W0:Y:S02]  /*0230*/  LDCU.64 UR12, c[0x0][0x388] ;  /* 0x00007100ff0c77ac */ /* 0x000e240008000a00 */
[----:B0-----:R-:W-:-:S04]  /*0240*/  LEA R4, P0, R16, UR12, 0x2 ;  /* 0x0000000c10047c11 */ /* 0x001fc8000f8010ff */
[----:B------:R-:W-:-:S05]  /*0250*/  LEA.HI.X R5, R16, UR13, R17, 0x2, P0 ;  /* 0x0000000d10057c11 */ /* 0x000fca00080f1411 */
[----:B------:R-:W2:Y:S04]  /*0260*/  LDG.E R26, desc[UR16][R4.64] ;  /* 0x00000010041a7981 */ /* 0x000ea8000c1e1900 */
[----:B------:R-:W2:Y:S01]  /*0270*/  LDG.E R25, desc[UR16][R4.64+0x4] ;  /* 0x0000041004197981 */ /* 0x000ea2000c1e1900 */
[----:B------:R-:W-:Y:S01]  /*0280*/  IMAD.U32 R7, RZ, RZ, UR6 ;  /* 0x00000006ff077e24 */ /* 0x000fe2000f8e00ff */
[----:B------:R-:W-:Y:S01]  /*0290*/  IADD3 R19, P1, PT, R18, UR6, RZ ;  /* 0x0000000612137c10 */ /* 0x000fe2000ff3e0ff */
[----:B------:R-:W-:Y:S01]  /*02a0*/  BSSY.RECONVERGENT B3, `(.L_x_2) ;  /* 0x000012c000037945 */ /* 0x000fe20003800200 */
[----:B------:R-:W-:Y:S01]  /*02b0*/  SHF.R.S32.HI R22, RZ, 0x1f, R18 ;  /* 0x0000001fff167819 */ /* 0x000fe20000011412 */
[----:B------:R-:W-:-:S03]  /*02c0*/  HFMA2 R20, -RZ, RZ, 0, 0 ;  /* 0x00000000ff147431 */ /* 0x000fc600000001ff */
[----:B------:R-:W-:Y:S02]  /*02d0*/  LEA.HI.X.SX32 R22, R7, R22, 0x1, P1 ;  /* 0x0000001607167211 */ /* 0x000fe400008f0eff */
[----:B--2---:R-:W-:-:S13]  /*02e0*/  ISETP.GE.AND P0, PT, R26, R25, PT ;  /* 0x000000191a00720c */ /* 0x004fda0003f06270 */
[----:B------:R-:W-:Y:S05]  /*02f0*/  @P0 BRA `(.L_x_3) ;  /* 0x0000001000980947 */ /* 0x000fea0003800000 */
[----:B------:R-:W0:Y:S01]  /*0300*/  LDCU.64 UR12, c[0x0][0x3a8] ;  /* 0x00007500ff0c77ac */ /* 0x000e220008000a00 */
[----:B------:R-:W1:Y:S01]  /*0310*/  LDC.64 R4, c[0x0][0x388] ;  /* 0x0000e200ff047b82 */ /* 0x000e620000000a00 */
[----:B0-----:R-:W-:-:S04]  /*0320*/  LEA R6, P0, R19, UR12, 0x2 ;  /* 0x0000000c13067c11 */ /* 0x001fc8000f8010ff */
[----:B------:R-:W-:-:S06]  /*0330*/  LEA.HI.X R7, R19, UR13, R22, 0x2, P0 ;  /* 0x0000000d13077c11 */ /* 0x000fcc00080f1416 */
[----:B------:R-:W1:Y:S02]  /*0340*/  LDG.E R7, desc[UR16][R6.64] ;  /* 0x0000001006077981 */ /* 0x000e64000c1e1900 */
[----:B-1----:R-:W-:-:S05]  /*0350*/  IMAD.WIDE R4, R7, 0x4, R4 ;  /* 0x0000000407047825 */ /* 0x002fca00078e0204 */
[----:B------:R-:W2:Y:S04]  /*0360*/  LDG.E R21, desc[UR16][R4.64+-0x4] ;  /* 0xfffffc1004157981 */ /* 0x000ea8000c1e1900 */
[----:B------:R-:W3:Y:S01]  /*0370*/  LDG.E R24, desc[UR16][R4.64] ;  /* 0x0000001004187981 */ /* 0x000ee2000c1e1900 */
[----:B------:R-:W-:Y:S01]  /*0380*/  VIADDMNMX R25, R25, 0xffffffff, R26, !PT ;  /* 0xffffffff19197846 */ /* 0x000fe2000780011a */
[----:B------:R-:W-:Y:S01]  /*0390*/  VIADD R26, R26, 0xffffffff ;  /* 0xffffffff1a1a7836 */ /* 0x000fe20000000000 */
[----:B------:R-:W-:Y:S01]  /*03a0*/  MOV R20, RZ ;  /* 0x000000ff00147202 */ /* 0x000fe20000000f00 */
[----:B--2---:R-:W-:Y:S01]  /*03b0*/  VIADD R27, R21, 0xffffffff ;  /* 0xffffffff151b7836 */ /* 0x004fe20000000000 */
[----:B---3--:R-:W-:-:S05]  /*03c0*/  VIADDMNMX R0, R24, 0xffffffff, R21, !PT ;  /* 0xffffffff18007846 */ /* 0x008fca0007800115 */
[----:B------:R-:W-:-:S04]  /*03d0*/  IMAD.IADD R23, R0, 0x1, -R21 ;  /* 0x0000000100177824 */ /* 0x000fc800078e0a15 */
[----:B------:R-:W-:-:S05]  /*03e0*/  VIADD R28, R23, 0x1 ;  /* 0x00000001171c7836 */ /* 0x000fca0000000000 */
[C---:B------:R-:W-:Y:S02]  /*03f0*/  LOP3.LUT R29, R28.reuse, 0xfffffffc, RZ, 0xc0, !PT ;  /* 0xfffffffc1c1d7812 */ /* 0x040fe400078ec0ff */
[----:B------:R-:W-:-:S03]  /*0400*/  LOP3.LUT R28, R28, 0x3, RZ, 0xc0, !PT ;  /* 0x000000031c1c7812 */ /* 0x000fc600078ec0ff */
[----:B------:R-:W-:-:S07]  /*0410*/  IMAD.MOV R29, RZ, RZ, -R29 ;  /* 0x000000ffff1d7224 */ /* 0x000fce00078e0a1d */
.L_x_38:
[----:B------:R-:W-:Y:S01]  /*0420*/  ISETP.GE.AND P0, PT, R21, R24, PT ;  /* 0x000000181500720c */ /* 0x000fe20003f06270 */
[----:B------:R-:W-:-:S12]  /*0430*/  BSSY.RECONVERGENT B2, `(.L_x_4) ;  /* 0x000010f000027945 */ /* 0x000fd80003800200 */
[----:B------:R-:W-:Y:S05]  /*0440*/  @P0 BRA `(.L_x_5) ;  /* 0x0000001000340947 */ /* 0x000fea0003800000 */
[----:B------:R-:W0:Y:S01]  /*0450*/  LDC.64 R30, c[0x0][0x390] ;  /* 0x0000e400ff1e7b82 */ /* 0x000e220000000a00 */
[----:B------:R-:W1:Y:S07]  /*0460*/  LDCU.128 UR20, c[0x0][0x3b0] ;  /* 0x00007600ff1477ac */ /* 0x000e6e0008000c00 */
[----:B------:R-:W2:Y:S01]  /*0470*/  LDC.64 R8, c[0x0][0x380] ;  /* 0x0000e000ff087b82 */ /* 0x000ea20000000a00 */
[----:B0-----:R-:W-:-:S06]  /*0480*/  IMAD.WIDE R30, R26, 0x4, R30 ;  /* 0x000000041a1e7825 */ /* 0x001fcc00078e021e */
[----:B------:R0:W3:Y:S01]  /*0490*/  LDG.E R30, desc[UR16][R30.64] ;  /* 0x000000101e1e7981 */ /* 0x0000e2000c1e1900 */
[----:B------:R-:W-:Y:S01]  /*04a0*/  IMAD.U32 R5, RZ, RZ, UR4 ;  /* 0x00000004ff057e24 */ /* 0x000fe2000f8e00ff */
[----:B------:R-:W-:Y:S01]  /*04b0*/  BSSY.RECONVERGENT B1, `(.L_x_6) ;  /* 0x000009b000017945 */ /* 0x000fe20003800200 */
[----:B--2---:R-:W-:-:S04]  /*04c0*/  IMAD.WIDE R8, R26, 0x4, R8 ;  /* 0x000000041a087825 */ /* 0x004fc800078e0208 */
[----:B0-----:R-:W-:Y:S01]  /*04d0*/  IMAD.MOV.U32 R31, RZ, RZ, R27 ;  /* 0x000000ffff1f7224 */ /* 0x001fe200078e001b */
[----:B---3--:R-:W-:Y:S02]  /*04e0*/  SHF.R.S32.HI R0, RZ, 0x1f, R30 ;  /* 0x0000001fff007819 */ /* 0x008fe4000001141e */
[----:B------:R-:W-:-:S04]  /*04f0*/  IADD3 R4, P0, PT, R30, UR4, RZ ;  /* 0x000000041e047c10 */ /* 0x000fc8000ff1e0ff */
[----:B------:R-:W-:Y:S02]  /*0500*/  LEA.HI.X.SX32 R5, R5, R0, 0x1, P0 ;  /* 0x0000000005057211 */ /* 0x000fe400000f0eff */
[----:B------:R-:W-:Y:S02]  /*0510*/  ISETP.GE.U32.AND P0, PT, R23, 0x3, PT ;  /* 0x000000031700780c */ /* 0x000fe40003f06070 */
[C---:B------:R-:W-:Y:S02]  /*0520*/  SHF.L.U32 R6, R4.reuse, 0x2, RZ ;  /* 0x0000000204067819 */ /* 0x040fe400000006ff */
[----:B------:R-:W-:Y:S02]  /*0530*/  SHF.L.U64.HI R0, R4, 0x2, R5 ;  /* 0x0000000204007819 */ /* 0x000fe40000010205 */
[C---:B-1----:R-:W-:Y:S02]  /*0540*/  IADD3 R4, P1, PT, R6.reuse, UR20, RZ ;  /* 0x0000001406047c10 */ /* 0x042fe4000ff3e0ff */
[----:B------:R-:W-:-:S02]  /*0550*/  IADD3 R6, P2, PT, R6, UR22, RZ ;  /* 0x0000001606067c10 */ /* 0x000fc4000ff5e0ff */
[C---:B------:R-:W-:Y:S02]  /*0560*/  IADD3.X R5, PT, PT, R0.reuse, UR21, RZ, P1, !PT ;  /* 0x0000001500057c10 */ /* 0x040fe40008ffe4ff */
[----:B------:R-:W-:Y:S01]  /*0570*/  IADD3.X R7, PT, PT, R0, UR23, RZ, P2, !PT ;  /* 0x0000001700077c10 */ /* 0x000fe200097fe4ff */
[----:B------:R-:W-:Y:S08]  /*0580*/  @!P0 BRA `(.L_x_7) ;  /* 0x0000000800348947 */ /* 0x000ff00003800000 */
[----:B------:R-:W-:Y:S01]  /*0590*/  BSSY.RECONVERGENT B0, `(.L_x_8) ;  /* 0x000008b000007945 */ /* 0x000fe20003800200 */
[----:B------:R-:W-:Y:S01]  /*05a0*/  IMAD.MOV.U32 R33, RZ, RZ, R29 ;  /* 0x000000ffff217224 */ /* 0x000fe200078e001d */
[----:B------:R-:W-:Y:S01]  /*05b0*/  MOV R31, R27 ;  /* 0x0000001b001f7202 */ /* 0x000fe20000000f00 */
[----:B------:R-:W-:-:S07]  /*05c0*/  IMAD.MOV.U32 R32, RZ, RZ, R21 ;  /* 0x000000ffff207224 */ /* 0x000fce00078e0015 */
.L_x_25:
[----:B------:R-:W-:Y:S02]  /*05d0*/  IMAD.U32 R12, RZ, RZ, UR9 ;  /* 0x00000009ff0c7e24 */ /* 0x000fe4000f8e00ff */
[----:B------:R-:W-:Y:S02]  /*05e0*/  IMAD.U32 R13, RZ, RZ, UR10 ;  /* 0x0000000aff0d7e24 */ /* 0x000fe4000f8e00ff */
[----:B------:R-:W-:-:S05]  /*05f0*/  IMAD.WIDE R12, R31, 0x4, R12 ;  /* 0x000000041f0c7825 */ /* 0x000fca00078e020c */
[----:B------:R-:W2:Y:S01]  /*0600*/  LDG.E R11, desc[UR16][R12.64+-0x8] ;  /* 0xfffff8100c0b7981 */ /* 0x000ea2000c1e1900 */
[----:B------:R-:W-:Y:S01]  /*0610*/  VIADD R33, R33, 0x4 ;  /* 0x0000000421217836 */ /* 0x000fe20000000000 */
[----:B------:R-:W-:Y:S01]  /*0620*/  MOV R14, UR7 ;  /* 0x00000007000e7c02 */ /* 0x000fe20008000f00 */
[----:B------:R-:W-:Y:S01]  /*0630*/  IMAD.U32 R15, RZ, RZ, UR8 ;  /* 0x00000008ff0f7e24 */ /* 0x000fe2000f8e00ff */
[----:B------:R-:W-:Y:S02]  /*0640*/  BSSY.RECONVERGENT B7, `(.L_x_9) ;  /* 0x000001f000077945 */ /* 0x000fe40003800200 */
[----:B------:R-:W-:Y:S01]  /*0650*/  ISETP.NE.AND P2, PT, R33, RZ, PT ;  /* 0x000000ff2100720c */ /* 0x000fe20003f45270 */
[----:B------:R-:W-:Y:S01]  /*0660*/  IMAD.WIDE R14, R31, 0x4, R14 ;  /* 0x000000041f0e7825 */ /* 0x000fe200078e020e */
[----:B--2---:R-:W-:-:S13]  /*0670*/  ISETP.NE.AND P0, PT, R30, R11, PT ;  /* 0x0000000b1e00720c */ /* 0x004fda0003f05270 */
[----:B------:R-:W-:Y:S05]  /*0680*/  @P0 BRA `(.L_x_10) ;  /* 0x0000000000680947 */ /* 0x000fea0003800000 */
[----:B------:R-:W2:Y:S04]  /*0690*/  LDG.E R34, desc[UR16][R6.64+-0x4] ;  /* 0xfffffc1006227981 */ /* 0x000ea8000c1e1900 */
[----:B------:R-:W3:Y:S04]  /*06a0*/  LDG.E R0, desc[UR16][R8.64] ;  /* 0x0000001008007981 */ /* 0x000ee8000c1e1900 */
[----:B------:R-:W3:Y:S04]  /*06b0*/  LDG.E R35, desc[UR16][R14.64+-0x8] ;  /* 0xfffff8100e237981 */ /* 0x000ee8000c1e1900 */
[----:B------:R-:W4:Y:S01]  /*06c0*/  LDG.E R37, desc[UR16][R4.64+-0x4] ;  /* 0xfffffc1004257981 */ /* 0x000f22000c1e1900 */
[----:B------:R-:W-:Y:S01]  /*06d0*/  UMOV UR12, 0xe826d695 ;  /* 0xe826d695000c7882 */ /* 0x000fe20000000000 */
[----:B------:R-:W-:Y:S01]  /*06e0*/  UMOV UR13, 0x3e112e0b ;  /* 0x3e112e0b000d7882 */ /* 0x000fe20000000000 */
[----:B------:R-:W-:Y:S01]  /*06f0*/  BSSY.RECONVERGENT B8, `(.L_x_11) ;  /* 0x0000012000087945 */ /* 0x000fe20003800200 */
[----:B--2---:R-:W0:Y:S01]  /*0700*/  F2F.F64.F32 R10, |R34| ;  /* 0x40000022000a7310 */ /* 0x004e220000201800 */
[----:B---3--:R-:W-:-:S04]  /*0710*/  FMUL R0, R0, R35 ;  /* 0x0000002300007220 */ /* 0x008fc80000400000 */
[----:B----4-:R-:W-:Y:S01]  /*0720*/  FMUL R0, R0, R37 ;  /* 0x0000002500007220 */ /* 0x010fe20000400000 */
[----:B0-----:R-:W-:-:S06]  /*0730*/  DSETP.GEU.AND P0, PT, R10, UR12, PT ;  /* 0x0000000c0a007e2a */ /* 0x001fcc000bf0e000 */
[----:B------:R-:W-:-:S04]  /*0740*/  FSEL R39, R34, 9.9999997171806853657e-10, P0 ;  /* 0x3089705f22277808 */ /* 0x000fc80000000000 */
[----:B------:R-:W0:Y:S08]  /*0750*/  MUFU.RCP R10, R39 ;  /* 0x00000027000a7308 */ /* 0x000e300000001000 */
[----:B------:R-:W1:Y:S01]  /*0760*/  FCHK P0, R0, R39 ;  /* 0x0000002700007302 */ /* 0x000e620000000000 */
[----:B0-----:R-:W-:-:S04]  /*0770*/  FFMA R11, -R39, R10, 1 ;  /* 0x3f800000270b7423 */ /* 0x001fc8000000010a */
[----:B------:R-:W-:-:S04]  /*0780*/  FFMA R11, R10, R11, R10 ;  /* 0x0000000b0a0b7223 */ /* 0x000fc8000000000a */
[----:B------:R-:W-:-:S04]  /*0790*/  FFMA R10, R0, R11, RZ ;  /* 0x0000000b000a7223 */ /* 0x000fc800000000ff */
[----:B------:R-:W-:-:S04]  /*07a0*/  FFMA R34, -R39, R10, R0 ;  /* 0x0000000a27227223 */ /* 0x000fc80000000100 */
[----:B------:R-:W-:Y:S01]  /*07b0*/  FFMA R11, R11, R34, R10 ;  /* 0x000000220b0b7223 */ /* 0x000fe2000000000a */
[----:B-1----:R-:W-:Y:S06]  /*07c0*/  @!P0 BRA `(.L_x_12) ;  /* 0x0000000000108947 */ /* 0x002fec0003800000 */
[----:B------:R-:W-:Y:S01]  /*07d0*/  IMAD.MOV.U32 R11, RZ, RZ, R39 ;  /* 0x000000ffff0b7224 */ /* 0x000fe200078e0027 */
[----:B------:R-:W-:-:S07]  /*07e0*/  MOV R10, 0x800 ;  /* 0x00000800000a7802 */ /* 0x000fce0000000f00 */
[----:B------:R-:W-:Y:S05]  /*07f0*/  CALL.REL.NOINC `($__internal_0_$__cuda_sm3x_div_rn_noftz_f32_slowpath) ;  /* 0x0000000c00987944 */ /* 0x000fea0003c00000 */
[----:B------:R-:W-:-:S07]  /*0800*/  IMAD.MOV.U32 R11, RZ, RZ, R0 ;  /* 0x000000ffff0b7224 */ /* 0x000fce00078e0000 */
.L_x_12:
[----:B------:R-:W-:Y:S05]  /*0810*/  BSYNC.RECONVERGENT B8 ;  /* 0x0000000000087941 */ /* 0x000fea0003800200 */
.L_x_11:
[----:B------:R-:W-:-:S07]  /*0820*/  FADD R20, R20, R11 ;  /* 0x0000000b14147221 */ /* 0x000fce0000000000 */
.L_x_10:
[----:B------:R-:W-:Y:S05]  /*0830*/  BSYNC.RECONVERGENT B7 ;  /* 0x0000000000077941 */ /* 0x000fea0003800200 */
.L_x_9:
[----:B------:R-:W2:Y:S01]  /*0840*/  LDG.E R11, desc[UR16][R12.64+-0x4] ;  /* 0xfffffc100c0b7981 */ /* 0x000ea2000c1e1900 */
[----:B------:R-:W-:Y:S01]  /*0850*/  BSSY.RECONVERGENT B7, `(.L_x_13) ;  /* 0x000001d000077945 */ /* 0x000fe20003800200 */
        /* <DEDUP_REMOVED lines=22> */
[----:B------:R-:W-:Y:S02]  /*09c0*/  MOV R11, R39 ;  /* 0x00000027000b7202 */ /* 0x000fe40000000f00 */
[----:B------:R-:W-:-:S07]  /*09d0*/  MOV R10, 0x9f0 ;  /* 0x000009f0000a7802 */ /* 0x000fce0000000f00 */
[----:B------:R-:W-:Y:S05]  /*09e0*/  CALL.REL.NOINC `($__internal_0_$__cuda_sm3x_div_rn_noftz_f32_slowpath) ;  /* 0x0000000c001c7944 */ /* 0x000fea0003c00000 */
[----:B------:R-:W-:-:S07]  /*09f0*/  IMAD.MOV.U32 R11, RZ, RZ, R0 ;  /* 0x000000ffff0b7224 */ /* 0x000fce00078e0000 */
.L_x_16:
[----:B------:R-:W-:Y:S05]  /*0a00*/  BSYNC.RECONVERGENT B8 ;  /* 0x0000000000087941 */ /* 0x000fea0003800200 */
.L_x_15:
[----:B------:R-:W-:-:S07]  /*0a10*/  FADD R20, R20, R11 ;  /* 0x0000000b14147221 */ /* 0x000fce0000000000 */
.L_x_14:
[----:B------:R-:W-:Y:S05]  /*0a20*/  BSYNC.RECONVERGENT B7 ;  /* 0x0000000000077941 */ /* 0x000fea0003800200 */
.L_x_13:
        /* <DEDUP_REMOVED lines=28> */
.L_x_20:
[----:B------:R-:W-:Y:S05]  /*0bf0*/  BSYNC.RECONVERGENT B8 ;  /* 0x0000000000087941 */ /* 0x000fea0003800200 */
.L_x_19:
[----:B------:R-:W-:-:S07]  /*0c00*/  FADD R20, R20, R11 ;  /* 0x0000000b14147221 */ /* 0x000fce0000000000 */
.L_x_18:
[----:B------:R-:W-:Y:S05]  /*0c10*/  BSYNC.RECONVERGENT B7 ;  /* 0x0000000000077941 */ /* 0x000fea0003800200 */
.L_x_17:
        /* <DEDUP_REMOVED lines=28> */
.L_x_24:
[----:B------:R-:W-:Y:S05]  /*0de0*/  BSYNC.RECONVERGENT B8 ;  /* 0x0000000000087941 */ /* 0x000fea0003800200 */
.L_x_23:
[----:B------:R-:W-:-:S07]  /*0df0*/  FADD R20, R20, R11 ;  /* 0x0000000b14147221 */ /* 0x000fce0000000000 */
.L_x_22:
[----:B------:R-:W-:Y:S05]  /*0e00*/  BSYNC.RECONVERGENT B7 ;  /* 0x0000000000077941 */ /* 0x000fea0003800200 */
.L_x_21:
[----:B------:R-:W-:Y:S02]  /*0e10*/  VIADD R31, R31, 0x4 ;  /* 0x000000041f1f7836 */ /* 0x000fe40000000000 */
[----:B------:R-:W-:Y:S01]  /*0e20*/  VIADD R32, R32, 0x4 ;  /* 0x0000000420207836 */ /* 0x000fe20000000000 */
[----:B------:R-:W-:Y:S06]  /*0e30*/  @P2 BRA `(.L_x_25) ;  /* 0xfffffff400e42947 */ /* 0x000fec000383ffff */
[----:B------:R-:W-:Y:S05]  /*0e40*/  BSYNC.RECONVERGENT B0 ;  /* 0x0000000000007941 */ /* 0x000fea0003800200 */
.L_x_8:
[----:B------:R-:W-:-:S07]  /*0e50*/  IADD3 R31, PT, PT, R32, -0x1, RZ ;  /* 0xffffffff201f7810 */ /* 0x000fce0007ffe0ff */
.L_x_7:
[----:B------:R-:W-:Y:S05]  /*0e60*/  BSYNC.RECONVERGENT B1 ;  /* 0x0000000000017941 */ /* 0x000fea0003800200 */
.L_x_6:
[----:B------:R-:W-:-:S13]  /*0e70*/  ISETP.NE.AND P0, PT, R28, RZ, PT ;  /* 0x000000ff1c00720c */ /* 0x000fda0003f05270 */
[----:B------:R-:W-:Y:S05]  /*0e80*/  @!P0 BRA `(.L_x_5) ;  /* 0x0000000400a48947 */ /* 0x000fea0003800000 */
[----:B------:R-:W-:Y:S01]  /*0e90*/  ISETP.NE.AND P0, PT, R28, 0x1, PT ;  /* 0x000000011c00780c */ /* 0x000fe20003f05270 */
[----:B------:R-:W-:-:S12]  /*0ea0*/  BSSY.RECONVERGENT B0, `(.L_x_26) ;  /* 0x0000045000007945 */ /* 0x000fd80003800200 */
[----:B------:R-:W-:Y:S05]  /*0eb0*/  @!P0 BRA `(.L_x_27) ;  /* 0x00000004000c8947 */ /* 0x000fea0003800000 */
[----:B------:R-:W0:Y:S08]  /*0ec0*/  LDC.64 R12, c[0x0][0x390] ;  /* 0x0000e400ff0c7b82 */ /* 0x000e300000000a00 */
[----:B------:R-:W1:Y:S01]  /*0ed0*/  LDC.64 R14, c[0x0][0x380] ;  /* 0x0000e000ff0e7b82 */ /* 0x000e620000000a00 */
[----:B0-----:R-:W-:-:S05]  /*0ee0*/  IMAD.WIDE R12, R31, 0x4, R12 ;  /* 0x000000041f0c7825 */ /* 0x001fca00078e020c */
[----:B------:R-:W2:Y:S01]  /*0ef0*/  LDG.E R11, desc[UR16][R12.64] ;  /* 0x000000100c0b7981 */ /* 0x000ea2000c1e1900 */
[----:B------:R-:W-:Y:S01]  /*0f00*/  BSSY.RECONVERGENT B1, `(.L_x_28) ;  /* 0x000001e000017945 */ /* 0x000fe20003800200 */
[----:B-1----:R-:W-:Y:S01]  /*0f10*/  IMAD.WIDE R14, R31, 0x4, R14 ;  /* 0x000000041f0e7825 */ /* 0x002fe200078e020e */
        /* <DEDUP_REMOVED lines=26> */
.L_x_31:
[----:B------:R-:W-:Y:S05]  /*10c0*/  BSYNC.RECONVERGENT B7 ;  /* 0x0000000000077941 */ /* 0x000fea0003800200 */
.L_x_30:
[----:B------:R-:W-:-:S07]  /*10d0*/  FADD R20, R20, R11 ;  /* 0x0000000b14147221 */ /* 0x000fce0000000000 */
.L_x_29:
[----:B------:R-:W-:Y:S05]  /*10e0*/  BSYNC.RECONVERGENT B1 ;  /* 0x0000000000017941 */ /* 0x000fea0003800200 */
.L_x_28:
        /* <DEDUP_REMOVED lines=28> */
.L_x_35:
[----:B------:R-:W-:Y:S05]  /*12b0*/  BSYNC.RECONVERGENT B7 ;  /* 0x0000000000077941 */ /* 0x000fea0003800200 */
.L_x_34:
[----:B------:R-:W-:-:S07]  /*12c0*/  FADD R20, R20, R11 ;  /* 0x0000000b14147221 */ /* 0x000fce0000000000 */
.L_x_33:
[----:B------:R-:W-:Y:S05]  /*12d0*/  BSYNC.RECONVERGENT B1 ;  /* 0x0000000000017941 */ /* 0x000fea0003800200 */
.L_x_32:
[----:B------:R-:W-:-:S07]  /*12e0*/  VIADD R31, R31, 0x2 ;  /* 0x000000021f1f7836 */ /* 0x000fce0000000000 */
.L_x_27:
[----:B------:R-:W-:Y:S05]  /*12f0*/  BSYNC.RECONVERGENT B0 ;  /* 0x0000000000007941 */ /* 0x000fea0003800200 */
.L_x_26:
[----:B------:R-:W-:-:S13]  /*1300*/  LOP3.LUT P0, RZ, R23, 0x1, RZ, 0xc0, !PT ;  /* 0x0000000117ff7812 */ /* 0x000fda000780c0ff */
[----:B------:R-:W-:Y:S05]  /*1310*/  @P0 BRA `(.L_x_5) ;  /* 0x0000000000800947 */ /* 0x000fea0003800000 */
[----:B------:R-:W0:Y:S02]  /*1320*/  LDC.64 R10, c[0x0][0x390] ;  /* 0x0000e400ff0a7b82 */ /* 0x000e240000000a00 */
[----:B0-----:R-:W-:-:S06]  /*1330*/  IMAD.WIDE R10, R31, 0x4, R10 ;  /* 0x000000041f0a7825 */ /* 0x001fcc00078e020a */
[----:B------:R-:W2:Y:S02]  /*1340*/  LDG.E R11, desc[UR16][R10.64] ;  /* 0x000000100a0b7981 */ /* 0x000ea4000c1e1900 */
[----:B--2---:R-:W-:-:S13]  /*1350*/  ISETP.NE.AND P0, PT, R30, R11, PT ;  /* 0x0000000b1e00720c */ /* 0x004fda0003f05270 */
[----:B------:R-:W-:Y:S05]  /*1360*/  @P0 BRA `(.L_x_5) ;  /* 0x00000000006c0947 */ /* 0x000fea0003800000 */
[----:B------:R-:W2:Y:S01]  /*1370*/  LDG.E R6, desc[UR16][R6.64+-0x4] ;  /* 0xfffffc1006067981 */ /* 0x000ea2000c1e1900 */
[----:B------:R-:W0:Y:S03]  /*1380*/  LDC.64 R12, c[0x0][0x380] ;  /* 0x0000e000ff0c7b82 */ /* 0x000e260000000a00 */
[----:B------:R-:W3:Y:S04]  /*1390*/  LDG.E R8, desc[UR16][R8.64] ;  /* 0x0000001008087981 */ /* 0x000ee8000c1e1900 */
[----:B------:R-:W4:Y:S01]  /*13a0*/  LDG.E R5, desc[UR16][R4.64+-0x4] ;  /* 0xfffffc1004057981 */ /* 0x000f22000c1e1900 */
[----:B0-----:R-:W-:-:S06]  /*13b0*/  IMAD.WIDE R12, R31, 0x4, R12 ;  /* 0x000000041f0c7825 */ /* 0x001fcc00078e020c */
[----:B------:R-:W3:Y:S01]  /*13c0*/  LDG.E R13, desc[UR16][R12.64] ;  /* 0x000000100c0d7981 */ /* 0x000ee2000c1e1900 */
[----:B------:R-:W-:Y:S01]  /*13d0*/  UMOV UR12, 0xe826d695 ;  /* 0xe826d695000c7882 */ /* 0x000fe20000000000 */
[----:B------:R-:W-:Y:S01]  /*13e0*/  UMOV UR13, 0x3e112e0b ;  /* 0x3e112e0b000d7882 */ /* 0x000fe20000000000 */
[----:B------:R-:W-:Y:S01]  /*13f0*/  BSSY.RECONVERGENT B0, `(.L_x_36) ;  /* 0x0000011000007945 */ /* 0x000fe20003800200 */
[----:B--2---:R-:W0:Y:S02]  /*1400*/  F2F.F64.F32 R10, |R6| ;  /* 0x40000006000a7310 */ /* 0x004e240000201800 */
[----:B0-----:R-:W-:-:S06]  /*1410*/  DSETP.GEU.AND P0, PT, R10, UR12, PT ;  /* 0x0000000c0a007e2a */ /* 0x001fcc000bf0e000 */
[----:B------:R-:W-:-:S04]  /*1420*/  FSEL R11, R6, 9.9999997171806853657e-10, P0 ;  /* 0x3089705f060b7808 */ /* 0x000fc80000000000 */
[----:B------:R-:W0:Y:S01]  /*1430*/  MUFU.RCP R10, R11 ;  /* 0x0000000b000a7308 */ /* 0x000e220000001000 */
[----:B---3--:R-:W-:-:S04]  /*1440*/  FMUL R0, R8, R13 ;  /* 0x0000000d08007220 */ /* 0x008fc80000400000 */
[----:B----4-:R-:W-:-:S04]  /*1450*/  FMUL R0, R0, R5 ;  /* 0x0000000500007220 */ /* 0x010fc80000400000 */
[----:B------:R-:W1:Y:S01]  /*1460*/  FCHK P0, R0, R11 ;  /* 0x0000000b00007302 */ /* 0x000e620000000000 */
[----:B0-----:R-:W-:-:S04]  /*1470*/  FFMA R7, -R11, R10, 1 ;  /* 0x3f8000000b077423 */ /* 0x001fc8000000010a */
[----:B------:R-:W-:-:S04]  /*1480*/  FFMA R7, R10, R7, R10 ;  /* 0x000000070a077223 */ /* 0x000fc8000000000a */
[----:B------:R-:W-:-:S04]  /*1490*/  FFMA R4, R0, R7, RZ ;  /* 0x0000000700047223 */ /* 0x000fc800000000ff */
[----:B------:R-:W-:-:S04]  /*14a0*/  FFMA R5, -R11, R4, R0 ;  /* 0x000000040b057223 */ /* 0x000fc80000000100 */
[----:B------:R-:W-:Y:S01]  /*14b0*/  FFMA R5, R7, R5, R4 ;  /* 0x0000000507057223 */ /* 0x000fe20000000004 */
[----:B-1----:R-:W-:Y:S06]  /*14c0*/  @!P0 BRA `(.L_x_37) ;  /* 0x00000000000c8947 */ /* 0x002fec0003800000 */
[----:B------:R-:W-:-:S07]  /*14d0*/  MOV R10, 0x14f0 ;  /* 0x000014f0000a7802 */ /* 0x000fce0000000f00 */
[----:B------:R-:W-:Y:S05]  /*14e0*/  CALL.REL.NOINC `($__internal_0_$__cuda_sm3x_div_rn_noftz_f32_slowpath) ;  /* 0x00000000005c7944 */ /* 0x000fea0003c00000 */
[----:B------:R-:W-:-:S07]  /*14f0*/  MOV R5, R0 ;  /* 0x0000000000057202 */ /* 0x000fce0000000f00 */
.L_x_37:
[----:B------:R-:W-:Y:S05]  /*1500*/  BSYNC.RECONVERGENT B0 ;  /* 0x0000000000007941 */ /* 0x000fea0003800200 */
.L_x_36:
[----:B------:R-:W-:-:S07]  /*1510*/  FADD R20, R20, R5 ;  /* 0x0000000514147221 */ /* 0x000fce0000000000 */
.L_x_5:
[----:B------:R-:W-:Y:S05]  /*1520*/  BSYNC.RECONVERGENT B2 ;  /* 0x0000000000027941 */ /* 0x000fea0003800200 */
.L_x_4:
[----:B------:R-:W-:-:S05]  /*1530*/  VIADD R26, R26, 0x1 ;  /* 0x000000011a1a7836 */ /* 0x000fca0000000000 */
[----:B------:R-:W-:-:S13]  /*1540*/  ISETP.NE.AND P0, PT, R26, R25, PT ;  /* 0x000000191a00720c */ /* 0x000fda0003f05270 */
[----:B------:R-:W-:Y:S05]  /*1550*/  @P0 BRA `(.L_x_38) ;  /* 0xffffffec00b00947 */ /* 0x000fea000383ffff */
.L_x_3:
[----:B------:R-:W-:Y:S05]  /*1560*/  BSYNC.RECONVERGENT B3 ;  /* 0x0000000000037941 */ /* 0x000fea0003800200 */
.L_x_2:
[----:B------:R-:W0:Y:S02]  /*1570*/  LDCU.64 UR12, c[0x0][0x398] ;  /* 0x00007300ff0c77ac */ /* 0x000e240008000a00 */
[----:B0-----:R-:W-:-:S04]  /*1580*/  LEA R4, P0, R19, UR12, 0x2 ;  /* 0x0000000c13047c11 */ /* 0x001fc8000f8010ff */
[----:B------:R-:W-:-:S05]  /*1590*/  LEA.HI.X R5, R19, UR13, R22, 0x2, P0 ;  /* 0x0000000d13057c11 */ /* 0x000fca00080f1416 */
[----:B------:R0:W-:Y:S04]  /*15a0*/  STG.E desc[UR16][R4.64], R20 ;  /* 0x0000001404007986 */ /* 0x0001e8000c101910 */
[----:B------:R-:W2:Y:S01]  /*15b0*/  LDG.E R0, desc[UR16][R2.64+0x4] ;  /* 0x0000041002007981 */ /* 0x000ea2000c1e1900 */
[----:B------:R-:W-:Y:S01]  /*15c0*/  VIADD R18, R18, 0x1 ;  /* 0x0000000112127836 */ /* 0x000fe20000000000 */
[----:B--2---:R-:W-:-:S04]  /*15d0*/  IADD3 R7, PT, PT, R0, -0x1, RZ ;  /* 0xffffffff00077810 */ /* 0x004fc80007ffe0ff */
[----:B------:R-:W-:-:S13]  /*15e0*/  ISETP.GE.AND P0, PT, R18, R7, PT ;  /* 0x000000071200720c */ /* 0x000fda0003f06270 */
[----:B0-----:R-:W-:Y:S05]  /*15f0*/  @!P0 BRA `(.L_x_39) ;  /* 0xffffffec000c8947 */ /* 0x001fea000383ffff */
.L_x_1:
[----:B------:R-:W-:Y:S05]  /*1600*/  BSYNC.RECONVERGENT B4 ;  /* 0x0000000000047941 */ /* 0x000fea0003800200 */
.L_x_0:
[----:B------:R-:W0:Y:S01]  /*1610*/  LDCU UR11, c[0x0][0x3c0] ;  /* 0x00007800ff0b77ac */ /* 0x000e220008000800 */
[----:B------:R-:W-:-:S05]  /*1620*/  VIADD R16, R16, UR14 ;  /* 0x0000000e10107c36 */ /* 0x000fca0008000000 */
[----:B0-----:R-:W-:-:S13]  /*1630*/  ISETP.GE.AND P0, PT, R16, UR11, PT ;  /* 0x0000000b10007c0c */ /* 0x001fda000bf06270 */
[----:B------:R-:W-:Y:S05]  /*1640*/  @!P0 BRA `(.L_x_40) ;  /* 0xffffffe800c48947 */ /* 0x000fea000383ffff */
[----:B------:R-:W-:Y:S05]  /*1650*/  EXIT ;  /* 0x000000000000794d */ /* 0x000fea0003800000 */
        .weak           $__internal_0_$__cuda_sm3x_div_rn_noftz_f32_slowpath
        .type           $__internal_0_$__cuda_sm3x_div_rn_noftz_f32_slowpath,@function
        .size           $__internal_0_$__cuda_sm3x_div_rn_noftz_f32_slowpath,(.L_x_182 - $__internal_0_$__cuda_sm3x_div_rn_noftz_f32_slowpath)
$__internal_0_$__cuda_sm3x_div_rn_noftz_f32_slowpath:
[----:B------:R-:W-:Y:S01]  /*1660*/  SHF.R.U32.HI R34, RZ, 0x17, R11 ;  /* 0x00000017ff227819 */ /* 0x000fe2000001160b */
[----:B------:R-:W-:Y:S01]  /*1670*/  BSSY.RECONVERGENT B5, `(.L_x_41) ;  /* 0x0000064000057945 */ /* 0x000fe20003800200 */
[----:B------:R-:W-:Y:S02]  /*1680*/  SHF.R.U32.HI R36, RZ, 0x17, R0 ;  /* 0x00000017ff247819 */ /* 0x000fe40000011600 */
[----:B------:R-:W-:Y:S02]  /*1690*/  LOP3.LUT R34, R34, 0xff, RZ, 0xc0, !PT ;  /* 0x000000ff22227812 */ /* 0x000fe400078ec0ff */
[----:B------:R-:W-:-:S03]  /*16a0*/  LOP3.LUT R36, R36, 0xff, RZ, 0xc0, !PT ;  /* 0x000000ff24247812 */ /* 0x000fc600078ec0ff */
[----:B------:R-:W-:-:S05]  /*16b0*/  VIADD R35, R34, 0xffffffff ;  /* 0xffffffff22237836 */ /* 0x000fca0000000000 */
[----:B------:R-:W-:Y:S02]  /*16c0*/  ISETP.GT.U32.AND P0, PT, R35, 0xfd, PT ;  /* 0x000000fd2300780c */ /* 0x000fe40003f04070 */
[----:B------:R-:W-:-:S04]  /*16d0*/  IADD3 R35, PT, PT, R36, -0x1, RZ ;  /* 0xffffffff24237810 */ /* 0x000fc80007ffe0ff */
[----:B------:R-:W-:-:S13]  /*16e0*/  ISETP.GT.U32.OR P0, PT, R35, 0xfd, P0 ;  /* 0x000000fd2300780c */ /* 0x000fda0000704470 */
[----:B------:R-:W-:Y:S01]  /*16f0*/  @!P0 IMAD.MOV.U32 R35, RZ, RZ, RZ ;  /* 0x000000ffff238224 */ /* 0x000fe200078e00ff */
[----:B------:R-:W-:Y:S06]  /*1700*/  @!P0 BRA `(.L_x_42) ;  /* 0x0000000000648947 */ /* 0x000fec0003800000 */
[----:B------:R-:W-:Y:S02]  /*1710*/  FSETP.GTU.FTZ.AND P0, PT, |R0|, +INF , PT ;  /* 0x7f8000000000780b */ /* 0x000fe40003f1c200 */
[----:B------:R-:W-:-:S04]  /*1720*/  FSETP.GTU.FTZ.AND P1, PT, |R11|, +INF , PT ;  /* 0x7f8000000b00780b */ /* 0x000fc80003f3c200 */
[----:B------:R-:W-:-:S13]  /*1730*/  PLOP3.LUT P0, PT, P0, P1, PT, 0xf8, 0x8f ;  /* 0x00000000008f781c */ /* 0x000fda0000703f70 */
[----:B------:R-:W-:Y:S05]  /*1740*/  @P0 BRA `(.L_x_43) ;  /* 0x0000000400540947 */ /* 0x000fea0003800000 */
[----:B------:R-:W-:-:S13]  /*1750*/  LOP3.LUT P0, RZ, R11, 0x7fffffff, R0, 0xc8, !PT ;  /* 0x7fffffff0bff7812 */ /* 0x000fda000780c800 */
[----:B------:R-:W-:Y:S05]  /*1760*/  @!P0 BRA `(.L_x_44) ;  /* 0x0000000400448947 */ /* 0x000fea0003800000 */
[C---:B------:R-:W-:Y:S02]  /*1770*/  FSETP.NEU.FTZ.AND P3, PT, |R0|.reuse, +INF , PT ;  /* 0x7f8000000000780b */ /* 0x040fe40003f7d200 */
[----:B------:R-:W-:Y:S02]  /*1780*/  FSETP.NEU.FTZ.AND P1, PT, |R11|, +INF , PT ;  /* 0x7f8000000b00780b */ /* 0x000fe40003f3d200 */
[----:B------:R-:W-:-:S11]  /*1790*/  FSETP.NEU.FTZ.AND P0, PT, |R0|, +INF , PT ;  /* 0x7f8000000000780b */ /* 0x000fd60003f1d200 */
[----:B------:R-:W-:Y:S05]  /*17a0*/  @!P1 BRA !P3, `(.L_x_44) ;  /* 0x0000000400349947 */ /* 0x000fea0005800000 */
[----:B------:R-:W-:-:S04]  /*17b0*/  LOP3.LUT P3, RZ, R0, 0x7fffffff, RZ, 0xc0, !PT ;  /* 0x7fffffff00ff7812 */ /* 0x000fc8000786c0ff */
[----:B------:R-:W-:-:S13]  /*17c0*/  PLOP3.LUT P1, PT, P1, P3, PT, 0x2f, 0xf2 ;  /* 0x0000000000f2781c */ /* 0x000fda0000f26577 */
[----:B------:R-:W-:Y:S05]  /*17d0*/  @P1 BRA `(.L_x_45) ;  /* 0x0000000400201947 */ /* 0x000fea0003800000 */
[----:B------:R-:W-:-:S04]  /*17e0*/  LOP3.LUT P1, RZ, R11, 0x7fffffff, RZ, 0xc0, !PT ;  /* 0x7fffffff0bff7812 */ /* 0x000fc8000782c0ff */
[----:B------:R-:W-:-:S13]  /*17f0*/  PLOP3.LUT P0, PT, P0, P1, PT, 0x2f, 0xf2 ;  /* 0x0000000000f2781c */ /* 0x000fda0000702577 */
[----:B------:R-:W-:Y:S05]  /*1800*/  @P0 BRA `(.L_x_46) ;  /* 0x0000000400080947 */ /* 0x000fea0003800000 */
[----:B------:R-:W-:-:S05]  /*1810*/  VIADD R35, R36, 0xffffffff ;  /* 0xffffffff24237836 */ /* 0x000fca0000000000 */
[----:B------:R-:W-:Y:S02]  /*1820*/  ISETP.GE.AND P0, PT, R35, RZ, PT ;  /* 0x000000ff2300720c */ /* 0x000fe40003f06270 */
[----:B------:R-:W-:-:S04]  /*1830*/  IADD3 R35, PT, PT, R34, -0x1, RZ ;  /* 0xffffffff22237810 */ /* 0x000fc80007ffe0ff */
[----:B------:R-:W-:-:S07]  /*1840*/  ISETP.GE.AND P1, PT, R35, RZ, PT ;  /* 0x000000ff2300720c */ /* 0x000fce0003f26270 */
[----:B------:R-:W-:Y:S02]  /*1850*/  @P0 IMAD.MOV.U32 R35, RZ, RZ, RZ ;  /* 0x000000ffff230224 */ /* 0x000fe400078e00ff */
[----:B------:R-:W-:Y:S01]  /*1860*/  @!P0 FFMA R0, R0, 1.84467440737095516160e+19, RZ ;  /* 0x5f80000000008823 */ /* 0x000fe200000000ff */
[----:B------:R-:W-:-:S03]  /*1870*/  @!P0 IMAD.MOV.U32 R35, RZ, RZ, -0x40 ;  /* 0xffffffc0ff238424 */ /* 0x000fc600078e00ff */
[----:B------:R-:W-:Y:S02]  /*1880*/  @!P1 FFMA R11, R11, 1.84467440737095516160e+19, RZ ;  /* 0x5f8000000b0b9823 */ /* 0x000fe400000000ff */
[----:B------:R-:W-:-:S07]  /*1890*/  @!P1 IADD3 R35, PT, PT, R35, 0x40, RZ ;  /* 0x0000004023239810 */ /* 0x000fce0007ffe0ff */
.L_x_42:
[----:B------:R-:W-:Y:S01]  /*18a0*/  VIADD R37, R36, 0xffffff81 ;  /* 0xffffff8124257836 */ /* 0x000fe20000000000 */
[----:B------:R-:W-:Y:S01]  /*18b0*/  LEA R36, R34, 0xc0800000, 0x17 ;  /* 0xc080000022247811 */ /* 0x000fe200078eb8ff */
[----:B------:R-:W-:Y:S02]  /*18c0*/  BSSY.RECONVERGENT B6, `(.L_x_47) ;  /* 0x0000035000067945 */ /* 0x000fe40003800200 */
[C---:B------:R-:W-:Y:S01]  /*18d0*/  IMAD R0, R37.reuse, -0x800000, R0 ;  /* 0xff80000025007824 */ /* 0x040fe200078e0200 */
[----:B------:R-:W-:Y:S01]  /*18e0*/  IADD3 R34, PT, PT, R37, 0x7f, -R34 ;  /* 0x0000007f25227810 */ /* 0x000fe20007ffe822 */
[----:B------:R-:W-:-:S03]  /*18f0*/  IMAD.IADD R36, R11, 0x1, -R36 ;  /* 0x000000010b247824 */ /* 0x000fc600078e0a24 */
[----:B------:R-:W-:Y:S01]  /*1900*/  IADD3 R35, PT, PT, R34, R35, RZ ;  /* 0x0000002322237210 */ /* 0x000fe20007ffe0ff */
[----:B------:R-:W0:Y:S01]  /*1910*/  MUFU.RCP R11, R36 ;  /* 0x00000024000b7308 */ /* 0x000e220000001000 */
[----:B------:R-:W-:-:S04]  /*1920*/  FADD.FTZ R37, -R36, -RZ ;  /* 0x800000ff24257221 */ /* 0x000fc80000010100 */
[----:B0-----:R-:W-:-:S04]  /*1930*/  FFMA R34, R11, R37, 1 ;  /* 0x3f8000000b227423 */ /* 0x001fc80000000025 */
[----:B------:R-:W-:-:S04]  /*1940*/  FFMA R11, R11, R34, R11 ;  /* 0x000000220b0b7223 */ /* 0x000fc8000000000b */
[----:B------:R-:W-:-:S04]  /*1950*/  FFMA R34, R0, R11, RZ ;  /* 0x0000000b00227223 */ /* 0x000fc800000000ff */
[----:B------:R-:W-:-:S04]  /*1960*/  FFMA R38, R37, R34, R0 ;  /* 0x0000002225267223 */ /* 0x000fc80000000000 */
[----:B------:R-:W-:-:S04]  /*1970*/  FFMA R34, R11, R38, R34 ;  /* 0x000000260b227223 */ /* 0x000fc80000000022 */
[----:B------:R-:W-:-:S04]  /*1980*/  FFMA R37, R37, R34, R0 ;  /* 0x0000002225257223 */ /* 0x000fc80000000000 */
[----:B------:R-:W-:-:S05]  /*1990*/  FFMA R0, R11, R37, R34 ;  /* 0x000000250b007223 */ /* 0x000fca0000000022 */
[----:B------:R-:W-:-:S04]  /*19a0*/  SHF.R.U32.HI R38, RZ, 0x17, R0 ;  /* 0x00000017ff267819 */ /* 0x000fc80000011600 */
[----:B------:R-:W-:-:S05]  /*19b0*/  LOP3.LUT R38, R38, 0xff, RZ, 0xc0, !PT ;  /* 0x000000ff26267812 */ /* 0x000fca00078ec0ff */
[----:B------:R-:W-:-:S04]  /*19c0*/  IMAD.IADD R36, R38, 0x1, R35 ;  /* 0x0000000126247824 */ /* 0x000fc800078e0223 */
[----:B------:R-:W-:-:S05]  /*19d0*/  VIADD R38, R36, 0xffffffff ;  /* 0xffffffff24267836 */ /* 0x000fca0000000000 */
[----:B------:R-:W-:-:S13]  /*19e0*/  ISETP.GE.U32.AND P0, PT, R38, 0xfe, PT ;  /* 0x000000fe2600780c */ /* 0x000fda0003f06070 */
[----:B------:R-:W-:Y:S05]  /*19f0*/  @!P0 BRA `(.L_x_48) ;  /* 0x0000000000808947 */ /* 0x000fea0003800000 */
[----:B------:R-:W-:-:S13]  /*1a00*/  ISETP.GT.AND P0, PT, R36, 0xfe, PT ;  /* 0x000000fe2400780c */ /* 0x000fda0003f04270 */
[----:B------:R-:W-:Y:S05]  /*1a10*/  @P0 BRA `(.L_x_49) ;  /* 0x00000000006c0947 */ /* 0x000fea0003800000 */
[----:B------:R-:W-:-:S13]  /*1a20*/  ISETP.GE.AND P0, PT, R36, 0x1, PT ;  /* 0x000000012400780c */ /* 0x000fda0003f06270 */
[----:B------:R-:W-:Y:S05]  /*1a30*/  @P0 BRA `(.L_x_50) ;  /* 0x0000000000740947 */ /* 0x000fea0003800000 */
[----:B------:R-:W-:Y:S02]  /*1a40*/  ISETP.GE.AND P0, PT, R36, -0x18, PT ;  /* 0xffffffe82400780c */ /* 0x000fe40003f06270 */
[----:B------:R-:W-:-:S11]  /*1a50*/  LOP3.LUT R0, R0, 0x80000000, RZ, 0xc0, !PT ;  /* 0x8000000000007812 */ /* 0x000fd600078ec0ff */
[----:B------:R-:W-:Y:S05]  /*1a60*/  @!P0 BRA `(.L_x_50) ;  /* 0x0000000000688947 */ /* 0x000fea0003800000 */
[CCC-:B------:R-:W-:Y:S01]  /*1a70*/  FFMA.RP R35, R11.reuse, R37.reuse, R34.reuse ;  /* 0x000000250b237223 */ /* 0x1c0fe20000008022 */
[CCC-:B------:R-:W-:Y:S01]  /*1a80*/  FFMA.RM R38, R11.reuse, R37.reuse, R34.reuse ;  /* 0x000000250b267223 */ /* 0x1c0fe20000004022 */
[----:B------:R-:W-:Y:S01]  /*1a90*/  FFMA.RZ R11, R11, R37, R34 ;  /* 0x000000250b0b7223 */ /* 0x000fe2000000c022 */
[C---:B------:R-:W-:Y:S02]  /*1aa0*/  IADD3 R34, PT, PT, R36.reuse, 0x20, RZ ;  /* 0x0000002024227810 */ /* 0x040fe40007ffe0ff */
[C---:B------:R-:W-:Y:S02]  /*1ab0*/  ISETP.NE.AND P3, PT, R36.reuse, RZ, PT ;  /* 0x000000ff2400720c */ /* 0x040fe40003f65270 */
[----:B------:R-:W-:Y:S02]  /*1ac0*/  LOP3.LUT R11, R11, 0x7fffff, RZ, 0xc0, !PT ;  /* 0x007fffff0b0b7812 */ /* 0x000fe400078ec0ff */
[----:B------:R-:W-:Y:S01]  /*1ad0*/  ISETP.NE.AND P1, PT, R36, RZ, PT ;  /* 0x000000ff2400720c */ /* 0x000fe20003f25270 */
[----:B------:R-:W-:Y:S01]  /*1ae0*/  IMAD.MOV R36, RZ, RZ, -R36 ;  /* 0x000000ffff247224 */ /* 0x000fe200078e0a24 */
[----:B------:R-:W-:-:S02]  /*1af0*/  LOP3.LUT R11, R11, 0x800000, RZ, 0xfc, !PT ;  /* 0x008000000b0b7812 */ /* 0x000fc400078efcff */
[----:B------:R-:W-:Y:S02]  /*1b00*/  FSETP.NEU.FTZ.AND P0, PT, R35, R38, PT ;  /* 0x000000262300720b */ /* 0x000fe40003f1d000 */
[----:B------:R-:W-:-:S04]  /*1b10*/  SHF.L.U32 R34, R11, R34, RZ ;  /* 0x000000220b227219 */ /* 0x000fc800000006ff */
[----:B------:R-:W-:Y:S02]  /*1b20*/  ISETP.NE.AND P1, PT, R34, RZ, P1 ;  /* 0x000000ff2200720c */ /* 0x000fe40000f25270 */
[----:B------:R-:W-:Y:S02]  /*1b30*/  SEL R34, R36, RZ, P3 ;  /* 0x000000ff24227207 */ /* 0x000fe40001800000 */
[----:B------:R-:W-:Y:S02]  /*1b40*/  PLOP3.LUT P0, PT, P0, P1, PT, 0xf8, 0x8f ;  /* 0x00000000008f781c */ /* 0x000fe40000703f70 */
[----:B------:R-:W-:Y:S02]  /*1b50*/  SHF.R.U32.HI R34, RZ, R34, R11 ;  /* 0x00000022ff227219 */ /* 0x000fe4000001160b */
[----:B------:R-:W-:Y:S02]  /*1b60*/  SEL R11, RZ, 0x1, !P0 ;  /* 0x00000001ff0b7807 */ /* 0x000fe40004000000 */
[----:B------:R-:W-:-:S04]  /*1b70*/  SHF.R.U32.HI R36, RZ, 0x1, R34 ;  /* 0x00000001ff247819 */ /* 0x000fc80000011622 */
[----:B------:R-:W-:-:S04]  /*1b80*/  LOP3.LUT R11, R11, 0x1, R36, 0xf8, !PT ;  /* 0x000000010b0b7812 */ /* 0x000fc800078ef824 */
[----:B------:R-:W-:-:S05]  /*1b90*/  LOP3.LUT R11, R11, R34, RZ, 0xc0, !PT ;  /* 0x000000220b0b7212 */ /* 0x000fca00078ec0ff */
[----:B------:R-:W-:-:S05]  /*1ba0*/  IMAD.IADD R11, R36, 0x1, R11 ;  /* 0x00000001240b7824 */ /* 0x000fca00078e020b */
[----:B------:R-:W-:Y:S01]  /*1bb0*/  LOP3.LUT R0, R11, R0, RZ, 0xfc, !PT ;  /* 0x000000000b007212 */ /* 0x000fe200078efcff */
[----:B------:R-:W-:Y:S06]  /*1bc0*/  BRA `(.L_x_50) ;  /* 0x0000000000107947 */ /* 0x000fec0003800000 */
.L_x_49:
[----:B------:R-:W-:-:S04]  /*1bd0*/  LOP3.LUT R0, R0, 0x80000000, RZ, 0xc0, !PT ;  /* 0x8000000000007812 */ /* 0x000fc800078ec0ff */
[----:B------:R-:W-:Y:S01]  /*1be0*/  LOP3.LUT R0, R0, 0x7f800000, RZ, 0xfc, !PT ;  /* 0x7f80000000007812 */ /* 0x000fe200078efcff */
[----:B------:R-:W-:Y:S06]  /*1bf0*/  BRA `(.L_x_50) ;  /* 0x0000000000047947 */ /* 0x000fec0003800000 */
.L_x_48:
[----:B------:R-:W-:-:S07]  /*1c00*/  LEA R0, R35, R0, 0x17 ;  /* 0x0000000023007211 */ /* 0x000fce00078eb8ff */
.L_x_50:
[----:B------:R-:W-:Y:S05]  /*1c10*/  BSYNC.RECONVERGENT B6 ;  /* 0x0000000000067941 */ /* 0x000fea0003800200 */
.L_x_47:
[----:B------:R-:W-:Y:S05]  /*1c20*/  BRA `(.L_x_51) ;  /* 0x0000000000207947 */ /* 0x000fea0003800000 */
.L_x_46:
[----:B------:R-:W-:-:S04]  /*1c30*/  LOP3.LUT R0, R11, 0x80000000, R0, 0x48, !PT ;  /* 0x800000000b007812 */ /* 0x000fc800078e4800 */
[----:B------:R-:W-:Y:S01]  /*1c40*/  LOP3.LUT R0, R0, 0x7f800000, RZ, 0xfc, !PT ;  /* 0x7f80000000007812 */ /* 0x000fe200078efcff */
[----:B------:R-:W-:Y:S06]  /*1c50*/  BRA `(.L_x_51) ;  /* 0x0000000000147947 */ /* 0x000fec0003800000 */
.L_x_45:
[----:B------:R-:W-:Y:S01]  /*1c60*/  LOP3.LUT R0, R11, 0x80000000, R0, 0x48, !PT ;  /* 0x800000000b007812 */ /* 0x000fe200078e4800 */
[----:B------:R-:W-:Y:S06]  /*1c70*/  BRA `(.L_x_51) ;  /* 0x00000000000c7947 */ /* 0x000fec0003800000 */
.L_x_44:
[----:B------:R-:W0:Y:S01]  /*1c80*/  MUFU.RSQ R0, -QNAN ;  /* 0xffc0000000007908 */ /* 0x000e220000001400 */
[----:B------:R-:W-:Y:S05]  /*1c90*/  BRA `(.L_x_51) ;  /* 0x0000000000047947 */ /* 0x000fea0003800000 */
.L_x_43:
[----:B------:R-:W-:-:S07]  /*1ca0*/  FADD.FTZ R0, R0, R11 ;  /* 0x0000000b00007221 */ /* 0x000fce0000010000 */
.L_x_51:
[----:B------:R-:W-:Y:S05]  /*1cb0*/  BSYNC.RECONVERGENT B5 ;  /* 0x0000000000057941 */ /* 0x000fea0003800200 */
.L_x_41:
[----:B------:R-:W-:-:S04]  /*1cc0*/  IMAD.MOV.U32 R11, RZ, RZ, 0x0 ;  /* 0x00000000ff0b7424 */ /* 0x000fc800078e00ff */
[----:B0-----:R-:W-:Y:S05]  /*1cd0*/  RET.REL.NODEC R10 `(_Z4ADAtPfPiS0_S_S0_S0_S_S_iiiii) ;  /* 0xffffffe00ac87950 */ /* 0x001fea0003c3ffff */
.L_x_52:
[----:B------:R-:W-:-:S00]  /*1ce0*/  BRA `(.L_x_52) ;  /* 0xfffffffc00fc7947 */ /* 0x000fc0000383ffff */
[----:B------:R-:W-:-:S00]  /*1cf0*/  NOP ;  /* 0x0000000000007918 */ /* 0x000fc00000000000 */
        /* <DEDUP_REMOVED lines=8> */
.L_x_182:


//--------------------- .text._Z11update_varsPfS_S_S_S_S_S_S_iii --------------------------
	.section	.text._Z11update_varsPfS_S_S_S_S_S_S_iii,"ax",@progbits
	.align	128
        .global         _Z11update_varsPfS_S_S_S_S_S_S_iii
        .type           _Z11update_varsPfS_S_S_S_S_S_S_iii,@function
        .size           _Z11update_varsPfS_S_S_S_S_S_S_iii,(.L_x_188 - _Z11update_varsPfS_S_S_S_S_S_S_iii)
        .other          _Z11update_varsPfS_S_S_S_S_S_S_iii,@"STO_CUDA_ENTRY STV_DEFAULT"
_Z11update_varsPfS_S_S_S_S_S_S_iii:
.text._Z11update_varsPfS_S_S_S_S_S_S_iii:
[----:B------:R-:W-:Y:S01]  /*0000*/  LDC R1, c[0x0][0x37c] ;  /* 0x0000df00ff017b82 */ /* 0x000fe20000000800 */
[----:B------:R-:W0:Y:S01]  /*0010*/  S2R R11, SR_CTAID.X ;  /* 0x00000000000b7919 */ /* 0x000e220000002500 */
[----:B------:R-:W0:Y:S02]  /*0020*/  LDCU UR4, c[0x0][0x3c8] ;  /* 0x00007900ff0477ac */ /* 0x000e240008000800 */
[----:B0-----:R-:W-:-:S13]  /*0030*/  ISETP.GE.U32.AND P0, PT, R11, UR4, PT ;  /* 0x000000040b007c0c */ /* 0x001fda000bf06070 */
[----:B------:R-:W-:Y:S05]  /*0040*/  @P0 EXIT ;  /* 0x000000000000094d */ /* 0x000fea0003800000 */
[----:B------:R-:W0:Y:S01]  /*0050*/  S2R R0, SR_TID.X ;  /* 0x0000000000007919 */ /* 0x000e220000002100 */
[----:B------:R-:W0:Y:S02]  /*0060*/  LDCU UR5, c[0x0][0x3c4] ;  /* 0x00007880ff0577ac */ /* 0x000e240008000800 */
[----:B0-----:R-:W-:-:S13]  /*0070*/  ISETP.GE.AND P0, PT, R0, UR5, PT ;  /* 0x0000000500007c0c */ /* 0x001fda000bf06270 */
[----:B------:R-:W-:Y:S05]  /*0080*/  @P0 EXIT ;  /* 0x000000000000094d */ /* 0x000fea0003800000 */
[----:B------:R-:W0:Y:S01]  /*0090*/  LDC.64 R2, c[0x0][0x3b0] ;  /* 0x0000ec00ff027b82 */ /* 0x000e220000000a00 */
[----:B------:R-:W1:Y:S01]  /*00a0*/  LDCU UR8, c[0x0][0x3c0] ;  /* 0x00007800ff0877ac */ /* 0x000e620008000800 */
[----:B------:R-:W-:Y:S01]  /*00b0*/  BSSY.RECONVERGENT B0, `(.L_x_53) ;  /* 0x000003a000007945 */ /* 0x000fe20003800200 */
[C---:B------:R-:W-:Y:S01]  /*00c0*/  IMAD R7, R11.reuse, UR5, RZ ;  /* 0x000000050b077c24 */ /* 0x040fe2000f8e02ff */
[----:B------:R-:W2:Y:S04]  /*00d0*/  LDCU UR4, c[0x0][0x360] ;  /* 0x00006c00ff0477ac */ /* 0x000ea80008000800 */
[----:B------:R-:W3:Y:S01]  /*00e0*/  LDC.64 R4, c[0x0][0x3b8] ;  /* 0x0000ee00ff047b82 */ /* 0x000ee20000000a00 */
[----:B------:R-:W4:Y:S01]  /*00f0*/  LDCU.64 UR6, c[0x0][0x358] ;  /* 0x00006b00ff0677ac */ /* 0x000f220008000a00 */
[----:B------:R-:W0:Y:S01]  /*0100*/  LDCU UR9, c[0x0][0x3c0] ;  /* 0x00007800ff0977ac */ /* 0x000e220008000800 */
[----:B------:R-:W0:Y:S01]  /*0110*/  LDCU UR22, c[0x0][0x3c4] ;  /* 0x00007880ff1677ac */ /* 0x000e220008000800 */
[----:B------:R-:W0:Y:S02]  /*0120*/  LDCU.64 UR10, c[0x0][0x398] ;  /* 0x00007300ff0a77ac */ /* 0x000e240008000a00 */
[C---:B0-----:R-:W-:Y:S01]  /*0130*/  IMAD.WIDE.U32 R2, R11.reuse, 0x4, R2 ;  /* 0x000000040b027825 */ /* 0x041fe200078e0002 */
[----:B------:R-:W0:Y:S01]  /*0140*/  LDCU.64 UR16, c[0x0][0x3a0] ;  /* 0x00007400ff1077ac */ /* 0x000e220008000a00 */
[----:B------:R-:W0:Y:S02]  /*0150*/  LDCU.64 UR18, c[0x0][0x390] ;  /* 0x00007200ff1277ac */ /* 0x000e240008000a00 */
[C---:B---3--:R-:W-:Y:S01]  /*0160*/  IMAD.WIDE.U32 R4, R11.reuse, 0x4, R4 ;  /* 0x000000040b047825 */ /* 0x048fe200078e0004 */
[----:B------:R-:W3:Y:S03]  /*0170*/  LDCU.64 UR20, c[0x0][0x3a8] ;  /* 0x00007500ff1477ac */ /* 0x000ee60008000a00 */
[----:B-1----:R-:W-:Y:S01]  /*0180*/  IMAD R11, R11, UR8, RZ ;  /* 0x000000080b0b7c24 */ /* 0x002fe2000f8e02ff */
[----:B--2-4-:R-:W1:Y:S06]  /*0190*/  LDCU.128 UR12, c[0x0][0x380] ;  /* 0x00007000ff0c77ac */ /* 0x014e6c0008000c00 */
.L_x_56:
[----:B------:R-:W-:Y:S01]  /*01a0*/  IADD3 R10, P0, PT, R7, R0, RZ ;  /* 0x00000000070a7210 */ /* 0x000fe20007f1e0ff */
[----:B0-----:R-:W2:Y:S01]  /*01b0*/  LDG.E R19, desc[UR6][R2.64] ;  /* 0x0000000602137981 */ /* 0x001ea2000c1e1900 */
[----:B------:R-:W-:-:S03]  /*01c0*/  SHF.R.S32.HI R18, RZ, 0x1f, R0 ;  /* 0x0000001fff127819 */ /* 0x000fc60000011400 */
[----:B------:R-:W-:Y:S01]  /*01d0*/  IMAD.SHL.U32 R16, R10, 0x4, RZ ;  /* 0x000000040a107824 */ /* 0x000fe200078e00ff */
[----:B-1----:R-:W-:-:S04]  /*01e0*/  LEA.HI.X.SX32 R9, R7, R18, 0x1, P0 ;  /* 0x0000001207097211 */ /* 0x002fc800000f0eff */
[----:B------:R-:W-:Y:S02]  /*01f0*/  SHF.L.U64.HI R10, R10, 0x2, R9 ;  /* 0x000000020a0a7819 */ /* 0x000fe40000010209 */
[C---:B------:R-:W-:Y:S02]  /*0200*/  IADD3 R14, P1, PT, R16.reuse, UR10, RZ ;  /* 0x0000000a100e7c10 */ /* 0x040fe4000ff3e0ff */
[----:B-1----:R-:W-:Y:S02]  /*0210*/  IADD3 R12, P0, PT, R16, UR12, RZ ;  /* 0x0000000c100c7c10 */ /* 0x002fe4000ff1e0ff */
[C---:B------:R-:W-:Y:S02]  /*0220*/  IADD3.X R15, PT, PT, R10.reuse, UR11, RZ, P1, !PT ;  /* 0x0000000b0a0f7c10 */ /* 0x040fe40008ffe4ff */
[----:B------:R-:W-:-:S03]  /*0230*/  IADD3.X R13, PT, PT, R10, UR13, RZ, P0, !PT ;  /* 0x0000000d0a0d7c10 */ /* 0x000fc600087fe4ff */
[----:B------:R-:W2:Y:S04]  /*0240*/  LDG.E R14, desc[UR6][R14.64] ;  /* 0x000000060e0e7981 */ /* 0x000ea8000c1e1900 */
[----:B------:R-:W2:Y:S01]  /*0250*/  LDG.E R6, desc[UR6][R12.64] ;  /* 0x000000060c067981 */ /* 0x000ea2000c1e1900 */
[C---:B------:R-:W-:Y:S02]  /*0260*/  IADD3 R8, P0, PT, R16.reuse, UR14, RZ ;  /* 0x0000000e10087c10 */ /* 0x040fe4000ff1e0ff */
[----:B0-----:R-:W-:Y:S02]  /*0270*/  IADD3 R16, P1, PT, R16, UR16, RZ ;  /* 0x0000001010107c10 */ /* 0x001fe4000ff3e0ff */
[C---:B------:R-:W-:Y:S02]  /*0280*/  IADD3.X R9, PT, PT, R10.reuse, UR15, RZ, P0, !PT ;  /* 0x0000000f0a097c10 */ /* 0x040fe400087fe4ff */
[----:B------:R-:W-:Y:S01]  /*0290*/  IADD3.X R17, PT, PT, R10, UR17, RZ, P1, !PT ;  /* 0x000000110a117c10 */ /* 0x000fe20008ffe4ff */
[----:B--2---:R-:W-:-:S05]  /*02a0*/  FFMA R19, R19, R14, R6 ;  /* 0x0000000e13137223 */ /* 0x004fca0000000006 */
[----:B------:R0:W-:Y:S04]  /*02b0*/  STG.E desc[UR6][R12.64], R19 ;  /* 0x000000130c007986 */ /* 0x0001e8000c101906 */
[----:B------:R-:W2:Y:S04]  /*02c0*/  LDG.E R16, desc[UR6][R16.64] ;  /* 0x0000000610107981 */ /* 0x000ea8000c1e1900 */
[----:B------:R-:W2:Y:S04]  /*02d0*/  LDG.E R21, desc[UR6][R4.64] ;  /* 0x0000000604157981 */ /* 0x000ea8000c1e1900 */
[----:B------:R-:W2:Y:S01]  /*02e0*/  LDG.E R6, desc[UR6][R8.64] ;  /* 0x0000000608067981 */ /* 0x000ea2000c1e1900 */
[----:B------:R-:W-:Y:S01]  /*02f0*/  ISETP.GE.AND P0, PT, R0, UR9, PT ;  /* 0x0000000900007c0c */ /* 0x000fe2000bf06270 */
[----:B------:R-:W-:Y:S01]  /*0300*/  BSSY.RECONVERGENT B1, `(.L_x_54) ;  /* 0x0000011000017945 */ /* 0x000fe20003800200 */
[----:B--2---:R-:W-:-:S05]  /*0310*/  FFMA R21, R21, R16, R6 ;  /* 0x0000001015157223 */ /* 0x004fca0000000006 */
[----:B------:R0:W-:Y:S06]  /*0320*/  STG.E desc[UR6][R8.64], R21 ;  /* 0x0000001508007986 */ /* 0x0001ec000c101906 */
[----:B------:R-:W-:Y:S05]  /*0330*/  @P0 BRA `(.L_x_55) ;  /* 0x0000000000340947 */ /* 0x000fea0003800000 */
[C---:B------:R-:W-:Y:S01]  /*0340*/  IADD3 R6, P0, PT, R11.reuse, R0, RZ ;  /* 0x000000000b067210 */ /* 0x040fe20007f1e0ff */
[----:B------:R-:W2:Y:S03]  /*0350*/  LDG.E R15, desc[UR6][R4.64] ;  /* 0x00000006040f7981 */ /* 0x000ea6000c1e1900 */
[----:B0-----:R-:W-:Y:S01]  /*0360*/  LEA.HI.X.SX32 R9, R11, R18, 0x1, P0 ;  /* 0x000000120b097211 */ /* 0x001fe200000f0eff */
[----:B------:R-:W-:-:S03]  /*0370*/  IMAD.SHL.U32 R12, R6, 0x4, RZ ;  /* 0x00000004060c7824 */ /* 0x000fc600078e00ff */
[----:B------:R-:W-:Y:S02]  /*0380*/  SHF.L.U64.HI R6, R6, 0x2, R9 ;  /* 0x0000000206067819 */ /* 0x000fe40000010209 */
[C---:B------:R-:W-:Y:S02]  /*0390*/  IADD3 R8, P0, PT, R12.reuse, UR18, RZ ;  /* 0x000000120c087c10 */ /* 0x040fe4000ff1e0ff */
[----:B---3--:R-:W-:Y:S02]  /*03a0*/  IADD3 R12, P1, PT, R12, UR20, RZ ;  /* 0x000000140c0c7c10 */ /* 0x008fe4000ff3e0ff */
[C---:B------:R-:W-:Y:S02]  /*03b0*/  IADD3.X R9, PT, PT, R6.reuse, UR19, RZ, P0, !PT ;  /* 0x0000001306097c10 */ /* 0x040fe400087fe4ff */
[----:B------:R-:W-:-:S03]  /*03c0*/  IADD3.X R13, PT, PT, R6, UR21, RZ, P1, !PT ;  /* 0x00000015060d7c10 */ /* 0x000fc60008ffe4ff */
[----:B------:R-:W2:Y:S04]  /*03d0*/  LDG.E R6, desc[UR6][R8.64] ;  /* 0x0000000608067981 */ /* 0x000ea8000c1e1900 */
[----:B------:R-:W2:Y:S02]  /*03e0*/  LDG.E R12, desc[UR6][R12.64] ;  /* 0x000000060c0c7981 */ /* 0x000ea4000c1e1900 */
[----:B--2---:R-:W-:-:S05]  /*03f0*/  FFMA R15, R15, R12, R6 ;  /* 0x0000000c0f0f7223 */ /* 0x004fca0000000006 */
[----:B------:R1:W-:Y:S02]  /*0400*/  STG.E desc[UR6][R8.64], R15 ;  /* 0x0000000f08007986 */ /* 0x0003e4000c101906 */
.L_x_55:
[----:B---3--:R-:W-:Y:S05]  /*0410*/  BSYNC.RECONVERGENT B1 ;  /* 0x0000000000017941 */ /* 0x008fea0003800200 */
.L_x_54:
[----:B------:R-:W-:-:S05]  /*0420*/  VIADD R0, R0, UR4 ;  /* 0x0000000400007c36 */ /* 0x000fca0008000000 */
[----:B------:R-:W-:-:S13]  /*0430*/  ISETP.GE.AND P0, PT, R0, UR22, PT ;  /* 0x0000001600007c0c */ /* 0x000fda000bf06270 */
[----:B------:R-:W-:Y:S05]  /*0440*/  @!P0 BRA `(.L_x_56) ;  /* 0xfffffffc00548947 */ /* 0x000fea000383ffff */
[----:B------:R-:W-:Y:S05]  /*0450*/  BSYNC.RECONVERGENT B0 ;  /* 0x0000000000007941 */ /* 0x000fea0003800200 */
.L_x_53:
[----:B------:R-:W-:Y:S05]  /*0460*/  EXIT ;  /* 0x000000000000794d */ /* 0x000fea0003800000 */
.L_x_57:
        /* <DEDUP_REMOVED lines=9> */
.L_x_188:


//--------------------- .text._Z17find_update_paramPfS_S_S_S_S_ii --------------------------
	.section	.text._Z17find_update_paramPfS_S_S_S_S_ii,"ax",@progbits
	.align	128
        .global         _Z17find_update_paramPfS_S_S_S_S_ii
        .type           _Z17find_update_paramPfS_S_S_S_S_ii,@function
        .size           _Z17find_update_paramPfS_S_S_S_S_ii,(.L_x_183 - _Z17find_update_paramPfS_S_S_S_S_ii)
        .other          _Z17find_update_paramPfS_S_S_S_S_ii,@"STO_CUDA_ENTRY STV_DEFAULT"
_Z17find_update_paramPfS_S_S_S_S_ii:
.text._Z17find_update_paramPfS_S_S_S_S_ii:
[----:B------:R-:W-:Y:S08]  /*0000*/  LDC R1, c[0x0][0x37c] ;  /* 0x0000df00ff017b82 */ /* 0x000ff00000000800 */
[----:B------:R-:W0:Y:S01]  /*0010*/  S2UR UR4, SR_CTAID.X ;  /* 0x00000000000479c3 */ /* 0x000e220000002500 */
[----:B------:R-:W1:Y:S01]  /*0020*/  S2R R0, SR_TID.X ;  /* 0x0000000000007919 */ /* 0x000e620000002100 */
[----:B------:R-:W0:Y:S02]  /*0030*/  LDCU UR5, c[0x0][0x3b4] ;  /* 0x00007680ff0577ac */ /* 0x000e240008000800 */
[----:B0-----:R-:W-:-:S06]  /*0040*/  UISETP.GE.U32.AND UP0, UPT, UR4, UR5, UPT ;  /* 0x000000050400728c */ /* 0x001fcc000bf06070 */
[----:B------:R-:W-:-:S04]  /*0050*/  PLOP3.LUT P0, PT, PT, PT, UP0, 0x80, 0x8 ;  /* 0x000000000008781c */ /* 0x000fc80003f0f008 */
[----:B-1----:R-:W-:-:S13]  /*0060*/  ISETP.NE.OR P0, PT, R0, RZ, P0 ;  /* 0x000000ff0000720c */ /* 0x002fda0000705670 */
[----:B------:R-:W-:Y:S05]  /*0070*/  @P0 EXIT ;  /* 0x000000000000094d */ /* 0x000fea0003800000 */
[----:B------:R-:W0:Y:S02]  /*0080*/  LDCU UR12, c[0x0][0x3b0] ;  /* 0x00007600ff0c77ac */ /* 0x000e240008000800 */
[----:B0-----:R-:W-:-:S06]  /*0090*/  UISETP.GE.AND UP0, UPT, UR12, 0x1, UPT ;  /* 0x000000010c00788c */ /* 0x001fcc000bf06270 */
[----:B------:R-:W-:-:S13]  /*00a0*/  PLOP3.LUT P0, PT, PT, PT, UP0, 0x80, 0x8 ;  /* 0x000000000008781c */ /* 0x000fda0003f0f008 */
[----:B------:R-:W-:Y:S05]  /*00b0*/  @!P0 EXIT ;  /* 0x000000000000894d */ /* 0x000fea0003800000 */
[----:B------:R-:W0:Y:S01]  /*00c0*/  S2R R3, SR_CTAID.X ;  /* 0x0000000000037919 */ /* 0x000e220000002500 */
[----:B------:R-:W0:Y:S01]  /*00d0*/  LDC.64 R22, c[0x0][0x398] ;  /* 0x0000e600ff167b82 */ /* 0x000e220000000a00 */
[----:B------:R-:W1:Y:S01]  /*00e0*/  LDCU.64 UR6, c[0x0][0x390] ;  /* 0x00007200ff0677ac */ /* 0x000e620008000a00 */
[----:B------:R-:W-:Y:S02]  /*00f0*/  UISETP.GE.U32.AND UP0, UPT, UR12, 0x4, UPT ;  /* 0x000000040c00788c */ /* 0x000fe4000bf06070 */
[----:B------:R-:W-:Y:S01]  /*0100*/  UIMAD UR15, UR4, UR12, URZ ;  /* 0x0000000c040f72a4 */ /* 0x000fe2000f8e02ff */
[----:B------:R-:W2:Y:S01]  /*0110*/  LDCU.64 UR16, c[0x0][0x358] ;  /* 0x00006b00ff1077ac */ /* 0x000ea20008000a00 */
[----:B------:R-:W-:Y:S02]  /*0120*/  ULOP3.LUT UR19, UR12, 0x3, URZ, 0xc0, !UPT ;  /* 0x000000030c137892 */ /* 0x000fe4000f8ec0ff */
[----:B------:R-:W-:Y:S02]  /*0130*/  USHF.R.S32.HI UR18, URZ, 0x1f, UR15 ;  /* 0x0000001fff127899 */ /* 0x000fe4000801140f */
[----:B-1----:R-:W-:-:S03]  /*0140*/  UIMAD.WIDE.U32 UR6, UR4, 0x4, UR6 ;  /* 0x00000004040678a5 */ /* 0x002fc6000f8e0006 */
[----:B------:R-:W-:Y:S01]  /*0150*/  UMOV UR4, URZ ;  /* 0x000000ff00047c82 */ /* 0x000fe20008000000 */
[----:B0-----:R-:W-:Y:S01]  /*0160*/  IMAD.WIDE.U32 R22, R3, 0x4, R22 ;  /* 0x0000000403167825 */ /* 0x001fe200078e0016 */
[----:B--2---:R-:W-:Y:S07]  /*0170*/  BRA.U !UP0, `(.L_x_58) ;  /* 0x00000015088c7547 */ /* 0x004fee000b800000 */
[----:B------:R-:W0:Y:S01]  /*0180*/  LDCU.128 UR20, c[0x0][0x3a0] ;  /* 0x00007400ff1477ac */ /* 0x000e220008000c00 */
[----:B------:R-:W1:Y:S01]  /*0190*/  LDCU.128 UR24, c[0x0][0x380] ;  /* 0x00007000ff1877ac */ /* 0x000e620008000c00 */
[----:B------:R-:W-:Y:S02]  /*01a0*/  ULEA UR5, UP1, UR15, 0x8, 0x2 ;  /* 0x000000080f057891 */ /* 0x000fe4000f8210ff */
[----:B------:R-:W-:Y:S02]  /*01b0*/  ULOP3.LUT UR4, UR12, 0x7ffffffc, URZ, 0xc0, !UPT ;  /* 0x7ffffffc0c047892 */ /* 0x000fe4000f8ec0ff */
[----:B------:R-:W-:Y:S02]  /*01c0*/  ULEA.HI.X UR8, UR15, URZ, UR18, 0x2, UP1 ;  /* 0x000000ff0f087291 */ /* 0x000fe400088f1412 */
[----:B------:R-:W-:Y:S02]  /*01d0*/  UIADD3 UR4, UPT, UPT, -UR4, URZ, URZ ;  /* 0x000000ff04047290 */ /* 0x000fe4000fffe1ff */
[----:B0-----:R-:W-:-:S02]  /*01e0*/  UIADD3 UR13, UP0, UPT, UR5, UR20, URZ ;  /* 0x00000014050d7290 */ /* 0x001fc4000ff1e0ff */
[----:B------:R-:W-:Y:S02]  /*01f0*/  UIADD3 UR9, UP2, UPT, UR5, UR22, URZ ;  /* 0x0000001605097290 */ /* 0x000fe4000ff5e0ff */
[----:B-1----:R-:W-:Y:S02]  /*0200*/  UIADD3 UR11, UP1, UPT, UR5, UR24, URZ ;  /* 0x00000018050b7290 */ /* 0x002fe4000ff3e0ff */
[----:B------:R-:W-:Y:S01]  /*0210*/  UIADD3.X UR14, UPT, UPT, UR8, UR21, URZ, UP0, !UPT ;  /* 0x00000015080e7290 */ /* 0x000fe200087fe4ff */
[----:B------:R-:W-:Y:S01]  /*0220*/  IMAD.U32 R20, RZ, RZ, UR13 ;  /* 0x0000000dff147e24 */ /* 0x000fe2000f8e00ff */
[----:B------:R-:W-:Y:S01]  /*0230*/  UIADD3 UR5, UP0, UPT, UR5, UR26, URZ ;  /* 0x0000001a05057290 */ /* 0x000fe2000ff1e0ff */
[----:B------:R-:W-:Y:S01]  /*0240*/  IMAD.U32 R16, RZ, RZ, UR9 ;  /* 0x00000009ff107e24 */ /* 0x000fe2000f8e00ff */
[----:B------:R-:W-:Y:S01]  /*0250*/  UIADD3.X UR10, UPT, UPT, UR8, UR23, URZ, UP2, !UPT ;  /* 0x00000017080a7290 */ /* 0x000fe200097fe4ff */
[----:B------:R-:W-:Y:S01]  /*0260*/  IMAD.U32 R18, RZ, RZ, UR11 ;  /* 0x0000000bff127e24 */ /* 0x000fe2000f8e00ff */
[----:B------:R-:W-:Y:S01]  /*0270*/  UIADD3.X UR12, UPT, UPT, UR8, UR25, URZ, UP1, !UPT ;  /* 0x00000019080c7290 */ /* 0x000fe20008ffe4ff */
[----:B------:R-:W-:Y:S01]  /*0280*/  IMAD.U32 R21, RZ, RZ, UR14 ;  /* 0x0000000eff157e24 */ /* 0x000fe2000f8e00ff */
[----:B------:R-:W-:Y:S01]  /*0290*/  UIADD3.X UR8, UPT, UPT, UR8, UR27, URZ, UP0, !UPT ;  /* 0x0000001b08087290 */ /* 0x000fe200087fe4ff */
[----:B------:R-:W-:-:S02]  /*02a0*/  IMAD.U32 R14, RZ, RZ, UR5 ;  /* 0x00000005ff0e7e24 */ /* 0x000fc4000f8e00ff */
[----:B------:R-:W-:Y:S02]  /*02b0*/  IMAD.U32 R17, RZ, RZ, UR10 ;  /* 0x0000000aff117e24 */ /* 0x000fe4000f8e00ff */
[----:B------:R-:W-:Y:S02]  /*02c0*/  IMAD.U32 R19, RZ, RZ, UR12 ;  /* 0x0000000cff137e24 */ /* 0x000fe4000f8e00ff */
[----:B------:R-:W-:-:S07]  /*02d0*/  IMAD.U32 R15, RZ, RZ, UR8 ;  /* 0x00000008ff0f7e24 */ /* 0x000fce000f8e00ff */
.L_x_75:
[----:B--2---:R-:W2:Y:S02]  /*02e0*/  LDG.E R10, desc[UR16][R20.64+-0x8] ;  /* 0xfffff810140a7981 */ /* 0x004ea4000c1e1900 */
[----:B--2---:R-:W-:-:S13]  /*02f0*/  FSETP.GEU.AND P0, PT, R10, RZ, PT ;  /* 0x000000ff0a00720b */ /* 0x004fda0003f0e000 */
[----:B01-34-:R-:W-:Y:S05]  /*0300*/  @P0 BRA `(.L_x_59) ;  /* 0x00000000009c0947 */ /* 0x01bfea0003800000 */
[----:B------:R-:W2:Y:S01]  /*0310*/  LDG.E R0, desc[UR16][R18.64+-0x8] ;  /* 0xfffff81012007981 */ /* 0x000ea2000c1e1900 */
[----:B------:R-:W-:Y:S01]  /*0320*/  MOV R7, UR7 ;  /* 0x0000000700077c02 */ /* 0x000fe20008000f00 */
[----:B------:R-:W-:-:S05]  /*0330*/  IMAD.U32 R6, RZ, RZ, UR6 ;  /* 0x00000006ff067e24 */ /* 0x000fca000f8e00ff */
[----:B------:R0:W5:Y:S01]  /*0340*/  LDG.E R7, desc[UR16][R6.64] ;  /* 0x0000001006077981 */ /* 0x000162000c1e1900 */
[----:B------:R-:W1:Y:S01]  /*0350*/  F2F.F64.F32 R10, R10 ;  /* 0x0000000a000a7310 */ /* 0x000e620000201800 */
[----:B------:R-:W-:Y:S01]  /*0360*/  IMAD.MOV.U32 R4, RZ, RZ, 0x1 ;  /* 0x00000001ff047424 */ /* 0x000fe200078e00ff */
[----:B------:R-:W-:Y:S01]  /*0370*/  UMOV UR8, 0xcccccccd ;  /* 0xcccccccd00087882 */ /* 0x000fe20000000000 */
[----:B------:R-:W-:-:S05]  /*0380*/  UMOV UR9, 0x3feccccc ;  /* 0x3feccccc00097882 */ /* 0x000fca0000000000 */
[----:B-1----:R-:W1:Y:S02]  /*0390*/  MUFU.RCP64H R5, R11 ;  /* 0x0000000b00057308 */ /* 0x002e640000001800 */
[----:B-1----:R-:W-:-:S08]  /*03a0*/  DFMA R2, -R10, R4, 1 ;  /* 0x3ff000000a02742b */ /* 0x002fd00000000104 */
[----:B------:R-:W-:-:S08]  /*03b0*/  DFMA R8, R2, R2, R2 ;  /* 0x000000020208722b */ /* 0x000fd00000000002 */
[----:B------:R-:W-:-:S08]  /*03c0*/  DFMA R8, R4, R8, R4 ;  /* 0x000000080408722b */ /* 0x000fd00000000004 */
[----:B------:R-:W-:-:S08]  /*03d0*/  DFMA R4, -R10, R8, 1 ;  /* 0x3ff000000a04742b */ /* 0x000fd00000000108 */
[----:B------:R-:W-:Y:S01]  /*03e0*/  DFMA R4, R8, R4, R8 ;  /* 0x000000040804722b */ /* 0x000fe20000000008 */
[----:B--2---:R-:W1:Y:S02]  /*03f0*/  F2F.F64.F32 R2, R0 ;  /* 0x0000000000027310 */ /* 0x004e640000201800 */
[----:B-1----:R-:W-:-:S08]  /*0400*/  DMUL R12, R2, -UR8 ;  /* 0x80000008020c7c28 */ /* 0x002fd00008000000 */
[----:B------:R-:W-:Y:S02]  /*0410*/  DMUL R28, R12, R4 ;  /* 0x000000040c1c7228 */ /* 0x000fe40000000000 */
[----:B------:R-:W-:-:S06]  /*0420*/  FSETP.GEU.AND P1, PT, |R13|, 6.5827683646048100446e-37, PT ;  /* 0x036000000d00780b */ /* 0x000fcc0003f2e200 */
[----:B------:R-:W-:-:S08]  /*0430*/  DFMA R2, -R10, R28, R12 ;  /* 0x0000001c0a02722b */ /* 0x000fd0000000010c */
[----:B------:R-:W-:-:S10]  /*0440*/  DFMA R28, R4, R2, R28 ;  /* 0x00000002041c722b */ /* 0x000fd4000000001c */
[----:B------:R-:W-:-:S05]  /*0450*/  FFMA R2, RZ, R11, R29 ;  /* 0x0000000bff027223 */ /* 0x000fca000000001d */
[----:B------:R-:W-:-:S13]  /*0460*/  FSETP.GT.AND P0, PT, |R2|, 1.469367938527859385e-39, PT ;  /* 0x001000000200780b */ /* 0x000fda0003f04200 */
[----:B0-----:R-:W-:Y:S05]  /*0470*/  @P0 BRA P1, `(.L_x_60) ;  /* 0x0000000000100947 */ /* 0x001fea0000800000 */
[----:B------:R-:W-:Y:S01]  /*0480*/  IMAD.MOV.U32 R8, RZ, RZ, R12 ;  /* 0x000000ffff087224 */ /* 0x000fe200078e000c */
[----:B------:R-:W-:Y:S01]  /*0490*/  MOV R0, 0x4c0 ;  /* 0x000004c000007802 */ /* 0x000fe20000000f00 */
[----:B------:R-:W-:-:S07]  /*04a0*/  IMAD.MOV.U32 R9, RZ, RZ, R13 ;  /* 0x000000ffff097224 */ /* 0x000fce00078e000d */
[----:B-----5:R-:W-:Y:S05]  /*04b0*/  CALL.REL.NOINC `($__internal_1_$__cuda_sm20_div_rn_f64_full) ;  /* 0x0000002400647944 */ /* 0x020fea0003c00000 */
.L_x_60:
[----:B-----5:R-:W0:Y:S01]  /*04c0*/  F2F.F64.F32 R2, R7 ;  /* 0x0000000700027310 */ /* 0x020e220000201800 */
[----:B------:R-:W-:Y:S02]  /*04d0*/  IMAD.MOV.U32 R5, RZ, RZ, R29 ;  /* 0x000000ffff057224 */ /* 0x000fe400078e001d */
[----:B------:R-:W-:Y:S01]  /*04e0*/  IMAD.U32 R4, RZ, RZ, UR6 ;  /* 0x00000006ff047e24 */ /* 0x000fe2000f8e00ff */
[----:B0-----:R-:W-:Y:S01]  /*04f0*/  DSETP.MIN.AND P0, P1, R2, R28, PT ;  /* 0x0000001c0200722a */ /* 0x001fe20003900000 */
[----:B------:R-:W-:-:S05]  /*0500*/  IMAD.MOV.U32 R0, RZ, RZ, R3 ;  /* 0x000000ffff007224 */ /* 0x000fca00078e0003 */
[----:B------:R-:W-:Y:S02]  /*0510*/  FSEL R9, R0, R5, P0 ;  /* 0x0000000500097208 */ /* 0x000fe40000000000 */
[----:B------:R-:W-:-:S06]  /*0520*/  SEL R2, R2, R28, P0 ;  /* 0x0000001c02027207 */ /* 0x000fcc0000000000 */
[----:B------:R-:W-:Y:S01]  /*0530*/  @P1 LOP3.LUT R9, R5, 0x80000, RZ, 0xfc, !PT ;  /* 0x0008000005091812 */ /* 0x000fe200078efcff */
[----:B------:R-:W-:-:S04]  /*0540*/  IMAD.U32 R5, RZ, RZ, UR7 ;  /* 0x00000007ff057e24 */ /* 0x000fc8000f8e00ff */
[----:B------:R-:W-:-:S06]  /*0550*/  IMAD.MOV.U32 R3, RZ, RZ, R9 ;  /* 0x000000ffff037224 */ /* 0x000fcc00078e0009 */
[----:B------:R-:W0:Y:S02]  /*0560*/  F2F.F32.F64 R3, R2 ;  /* 0x0000000200037310 */ /* 0x000e240000301000 */
[----:B0-----:R0:W-:Y:S02]  /*0570*/  STG.E desc[UR16][R4.64], R3 ;  /* 0x0000000304007986 */ /* 0x0011e4000c101910 */
.L_x_59:
[----:B------:R-:W2:Y:S02]  /*0580*/  LDG.E R10, desc[UR16][R16.64+-0x8] ;  /* 0xfffff810100a7981 */ /* 0x000ea4000c1e1900 */
[----:B--2---:R-:W-:-:S13]  /*0590*/  FSETP.GEU.AND P0, PT, R10, RZ, PT ;  /* 0x000000ff0a00720b */ /* 0x004fda0003f0e000 */
[----:B------:R-:W-:Y:S05]  /*05a0*/  @P0 BRA `(.L_x_61) ;  /* 0x00000000008c0947 */ /* 0x000fea0003800000 */
[----:B------:R-:W2:Y:S04]  /*05b0*/  LDG.E R0, desc[UR16][R14.64+-0x8] ;  /* 0xfffff8100e007981 */ /* 0x000ea8000c1e1900 */
[----:B------:R1:W5:Y:S01]  /*05c0*/  LDG.E R7, desc[UR16][R22.64] ;  /* 0x0000001016077981 */ /* 0x000362000c1e1900 */
[----:B------:R-:W3:Y:S01]  /*05d0*/  F2F.F64.F32 R10, R10 ;  /* 0x0000000a000a7310 */ /* 0x000ee20000201800 */
[----:B0-----:R-:W-:Y:S01]  /*05e0*/  IMAD.MOV.U32 R4, RZ, RZ, 0x1 ;  /* 0x00000001ff047424 */ /* 0x001fe200078e00ff */
[----:B------:R-:W-:Y:S01]  /*05f0*/  UMOV UR8, 0xcccccccd ;  /* 0xcccccccd00087882 */ /* 0x000fe20000000000 */
[----:B------:R-:W-:-:S05]  /*0600*/  UMOV UR9, 0x3feccccc ;  /* 0x3feccccc00097882 */ /* 0x000fca0000000000 */
[----:B---3--:R-:W0:Y:S02]  /*0610*/  MUFU.RCP64H R5, R11 ;  /* 0x0000000b00057308 */ /* 0x008e240000001800 */
[----:B0-----:R-:W-:-:S08]  /*0620*/  DFMA R2, -R10, R4, 1 ;  /* 0x3ff000000a02742b */ /* 0x001fd00000000104 */
[----:B------:R-:W-:-:S08]  /*0630*/  DFMA R8, R2, R2, R2 ;  /* 0x000000020208722b */ /* 0x000fd00000000002 */
[----:B------:R-:W-:-:S08]  /*0640*/  DFMA R8, R4, R8, R4 ;  /* 0x000000080408722b */ /* 0x000fd00000000004 */
[----:B------:R-:W-:-:S08]  /*0650*/  DFMA R4, -R10, R8, 1 ;  /* 0x3ff000000a04742b */ /* 0x000fd00000000108 */
[----:B------:R-:W-:Y:S01]  /*0660*/  DFMA R4, R8, R4, R8 ;  /* 0x000000040804722b */ /* 0x000fe20000000008 */
[----:B--2---:R-:W0:Y:S02]  /*0670*/  F2F.F64.F32 R2, R0 ;  /* 0x0000000000027310 */ /* 0x004e240000201800 */
[----:B0-----:R-:W-:-:S08]  /*0680*/  DMUL R12, R2, -UR8 ;  /* 0x80000008020c7c28 */ /* 0x001fd00008000000 */
[----:B------:R-:W-:Y:S02]  /*0690*/  DMUL R28, R12, R4 ;  /* 0x000000040c1c7228 */ /* 0x000fe40000000000 */
[----:B------:R-:W-:-:S06]  /*06a0*/  FSETP.GEU.AND P1, PT, |R13|, 6.5827683646048100446e-37, PT ;  /* 0x036000000d00780b */ /* 0x000fcc0003f2e200 */
[----:B------:R-:W-:-:S08]  /*06b0*/  DFMA R2, -R10, R28, R12 ;  /* 0x0000001c0a02722b */ /* 0x000fd0000000010c */
[----:B------:R-:W-:-:S10]  /*06c0*/  DFMA R28, R4, R2, R28 ;  /* 0x00000002041c722b */ /* 0x000fd4000000001c */
[----:B------:R-:W-:-:S05]  /*06d0*/  FFMA R2, RZ, R11, R29 ;  /* 0x0000000bff027223 */ /* 0x000fca000000001d */
[----:B------:R-:W-:-:S13]  /*06e0*/  FSETP.GT.AND P0, PT, |R2|, 1.469367938527859385e-39, PT ;  /* 0x001000000200780b */ /* 0x000fda0003f04200 */
[----:B-1----:R-:W-:Y:S05]  /*06f0*/  @P0 BRA P1, `(.L_x_62) ;  /* 0x0000000000100947 */ /* 0x002fea0000800000 */
[----:B------:R-:W-:Y:S01]  /*0700*/  MOV R8, R12 ;  /* 0x0000000c00087202 */ /* 0x000fe20000000f00 */
[----:B------:R-:W-:Y:S01]  /*0710*/  IMAD.MOV.U32 R9, RZ, RZ, R13 ;  /* 0x000000ffff097224 */ /* 0x000fe200078e000d */
[----:B------:R-:W-:-:S07]  /*0720*/  MOV R0, 0x740 ;  /* 0x0000074000007802 */ /* 0x000fce0000000f00 */
[----:B-----5:R-:W-:Y:S05]  /*0730*/  CALL.REL.NOINC `($__internal_1_$__cuda_sm20_div_rn_f64_full) ;  /* 0x0000002000c47944 */ /* 0x020fea0003c00000 */
.L_x_62:
[----:B-----5:R-:W0:Y:S01]  /*0740*/  F2F.F64.F32 R2, R7 ;  /* 0x0000000700027310 */ /* 0x020e220000201800 */
[----:B------:R-:W-:Y:S01]  /*0750*/  IMAD.MOV.U32 R5, RZ, RZ, R29 ;  /* 0x000000ffff057224 */ /* 0x000fe200078e001d */
[----:B0-----:R-:W-:Y:S01]  /*0760*/  DSETP.MIN.AND P0, P1, R2, R28, PT ;  /* 0x0000001c0200722a */ /* 0x001fe20003900000 */
[----:B------:R-:W-:-:S05]  /*0770*/  IMAD.MOV.U32 R0, RZ, RZ, R3 ;  /* 0x000000ffff007224 */ /* 0x000fca00078e0003 */
[----:B------:R-:W-:Y:S02]  /*0780*/  FSEL R9, R0, R5, P0 ;  /* 0x0000000500097208 */ /* 0x000fe40000000000 */
[----:B------:R-:W-:-:S06]  /*0790*/  SEL R2, R2, R28, P0 ;  /* 0x0000001c02027207 */ /* 0x000fcc0000000000 */
[----:B------:R-:W-:-:S05]  /*07a0*/  @P1 LOP3.LUT R9, R5, 0x80000, RZ, 0xfc, !PT ;  /* 0x0008000005091812 */ /* 0x000fca00078efcff */
[----:B------:R-:W-:-:S06]  /*07b0*/  IMAD.MOV.U32 R3, RZ, RZ, R9 ;  /* 0x000000ffff037224 */ /* 0x000fcc00078e0009 */
[----:B------:R-:W0:Y:S02]  /*07c0*/  F2F.F32.F64 R3, R2 ;  /* 0x0000000200037310 */ /* 0x000e240000301000 */
[----:B0-----:R1:W-:Y:S02]  /*07d0*/  STG.E desc[UR16][R22.64], R3 ;  /* 0x0000000316007986 */ /* 0x0013e4000c101910 */
.L_x_61:
[----:B------:R-:W2:Y:S02]  /*07e0*/  LDG.E R10, desc[UR16][R20.64+-0x4] ;  /* 0xfffffc10140a7981 */ /* 0x000ea4000c1e1900 */
[----:B--2---:R-:W-:-:S13]  /*07f0*/  FSETP.GEU.AND P0, PT, R10, RZ, PT ;  /* 0x000000ff0a00720b */ /* 0x004fda0003f0e000 */
[----:B------:R-:W-:Y:S05]  /*0800*/  @P0 BRA `(.L_x_63) ;  /* 0x00000000009c0947 */ /* 0x000fea0003800000 */
[----:B------:R-:W2:Y:S01]  /*0810*/  LDG.E R0, desc[UR16][R18.64+-0x4] ;  /* 0xfffffc1012007981 */ /* 0x000ea2000c1e1900 */
[----:B------:R-:W-:Y:S02]  /*0820*/  IMAD.U32 R7, RZ, RZ, UR7 ;  /* 0x00000007ff077e24 */ /* 0x000fe4000f8e00ff */
[----:B------:R-:W-:-:S05]  /*0830*/  IMAD.U32 R6, RZ, RZ, UR6 ;  /* 0x00000006ff067e24 */ /* 0x000fca000f8e00ff */
[----:B------:R3:W5:Y:S01]  /*0840*/  LDG.E R7, desc[UR16][R6.64] ;  /* 0x0000001006077981 */ /* 0x000762000c1e1900 */
[----:B------:R-:W4:Y:S01]  /*0850*/  F2F.F64.F32 R10, R10 ;  /* 0x0000000a000a7310 */ /* 0x000f220000201800 */
[----:B0-----:R-:W-:Y:S01]  /*0860*/  IMAD.MOV.U32 R4, RZ, RZ, 0x1 ;  /* 0x00000001ff047424 */ /* 0x001fe200078e00ff */
[----:B------:R-:W-:Y:S01]  /*0870*/  UMOV UR8, 0xcccccccd ;  /* 0xcccccccd00087882 */ /* 0x000fe20000000000 */
[----:B------:R-:W-:-:S05]  /*0880*/  UMOV UR9, 0x3feccccc ;  /* 0x3feccccc00097882 */ /* 0x000fca0000000000 */
[----:B----4-:R-:W1:Y:S02]  /*0890*/  MUFU.RCP64H R5, R11 ;  /* 0x0000000b00057308 */ /* 0x010e640000001800 */
[----:B-1----:R-:W-:-:S08]  /*08a0*/  DFMA R2, -R10, R4, 1 ;  /* 0x3ff000000a02742b */ /* 0x002fd00000000104 */
        /* <DEDUP_REMOVED lines=12> */
[----:B---3--:R-:W-:Y:S05]  /*0970*/  @P0 BRA P1, `(.L_x_64) ;  /* 0x0000000000100947 */ /* 0x008fea0000800000 */
[----:B------:R-:W-:Y:S01]  /*0980*/  IMAD.MOV.U32 R8, RZ, RZ, R12 ;  /* 0x000000ffff087224 */ /* 0x000fe200078e000c */
[----:B------:R-:W-:Y:S01]  /*0990*/  MOV R0, 0x9c0 ;  /* 0x000009c000007802 */ /* 0x000fe20000000f00 */
[----:B------:R-:W-:-:S07]  /*09a0*/  IMAD.MOV.U32 R9, RZ, RZ, R13 ;  /* 0x000000ffff097224 */ /* 0x000fce00078e000d */
[----:B-----5:R-:W-:Y:S05]  /*09b0*/  CALL.REL.NOINC `($__internal_1_$__cuda_sm20_div_rn_f64_full) ;  /* 0x0000002000247944 */ /* 0x020fea0003c00000 */
.L_x_64:
[----:B-----5:R-:W0:Y:S01]  /*09c0*/  F2F.F64.F32 R2, R7 ;  /* 0x0000000700027310 */ /* 0x020e220000201800 */
[----:B------:R-:W-:Y:S01]  /*09d0*/  MOV R5, R29 ;  /* 0x0000001d00057202 */ /* 0x000fe20000000f00 */
        /* <DEDUP_REMOVED lines=10> */
.L_x_63:
[----:B------:R-:W3:Y:S02]  /*0a80*/  LDG.E R10, desc[UR16][R16.64+-0x4] ;  /* 0xfffffc10100a7981 */ /* 0x000ee4000c1e1900 */
[----:B---3--:R-:W-:-:S13]  /*0a90*/  FSETP.GEU.AND P0, PT, R10, RZ, PT ;  /* 0x000000ff0a00720b */ /* 0x008fda0003f0e000 */
[----:B------:R-:W-:Y:S05]  /*0aa0*/  @P0 BRA `(.L_x_65) ;  /* 0x00000000008c0947 */ /* 0x000fea0003800000 */
[----:B------:R-:W3:Y:S04]  /*0ab0*/  LDG.E R0, desc[UR16][R14.64+-0x4] ;  /* 0xfffffc100e007981 */ /* 0x000ee8000c1e1900 */
[----:B------:R4:W5:Y:S01]  /*0ac0*/  LDG.E R7, desc[UR16][R22.64] ;  /* 0x0000001016077981 */ /* 0x000962000c1e1900 */
[----:B------:R-:W1:Y:S01]  /*0ad0*/  F2F.F64.F32 R10, R10 ;  /* 0x0000000a000a7310 */ /* 0x000e620000201800 */
[----:B0-2---:R-:W-:Y:S01]  /*0ae0*/  IMAD.MOV.U32 R4, RZ, RZ, 0x1 ;  /* 0x00000001ff047424 */ /* 0x005fe200078e00ff */
[----:B------:R-:W-:Y:S01]  /*0af0*/  UMOV UR8, 0xcccccccd ;  /* 0xcccccccd00087882 */ /* 0x000fe20000000000 */
[----:B------:R-:W-:-:S05]  /*0b00*/  UMOV UR9, 0x3feccccc ;  /* 0x3feccccc00097882 */ /* 0x000fca0000000000 */
[----:B-1----:R-:W0:Y:S02]  /*0b10*/  MUFU.RCP64H R5, R11 ;  /* 0x0000000b00057308 */ /* 0x002e240000001800 */
[----:B0-----:R-:W-:-:S08]  /*0b20*/  DFMA R2, -R10, R4, 1 ;  /* 0x3ff000000a02742b */ /* 0x001fd00000000104 */
[----:B------:R-:W-:-:S08]  /*0b30*/  DFMA R8, R2, R2, R2 ;  /* 0x000000020208722b */ /* 0x000fd00000000002 */
[----:B------:R-:W-:-:S08]  /*0b40*/  DFMA R8, R4, R8, R4 ;  /* 0x000000080408722b */ /* 0x000fd00000000004 */
[----:B------:R-:W-:-:S08]  /*0b50*/  DFMA R4, -R10, R8, 1 ;  /* 0x3ff000000a04742b */ /* 0x000fd00000000108 */
[----:B------:R-:W-:Y:S01]  /*0b60*/  DFMA R4, R8, R4, R8 ;  /* 0x000000040804722b */ /* 0x000fe20000000008 */
[----:B---3--:R-:W0:Y:S02]  /*0b70*/  F2F.F64.F32 R2, R0 ;  /* 0x0000000000027310 */ /* 0x008e240000201800 */
[----:B0-----:R-:W-:-:S08]  /*0b80*/  DMUL R12, R2, -UR8 ;  /* 0x80000008020c7c28 */ /* 0x001fd00008000000 */
[----:B------:R-:W-:Y:S02]  /*0b90*/  DMUL R28, R12, R4 ;  /* 0x000000040c1c7228 */ /* 0x000fe40000000000 */
[----:B------:R-:W-:-:S06]  /*0ba0*/  FSETP.GEU.AND P1, PT, |R13|, 6.5827683646048100446e-37, PT ;  /* 0x036000000d00780b */ /* 0x000fcc0003f2e200 */
[----:B------:R-:W-:-:S08]  /*0bb0*/  DFMA R2, -R10, R28, R12 ;  /* 0x0000001c0a02722b */ /* 0x000fd0000000010c */
[----:B------:R-:W-:-:S10]  /*0bc0*/  DFMA R28, R4, R2, R28 ;  /* 0x00000002041c722b */ /* 0x000fd4000000001c */
[----:B------:R-:W-:-:S05]  /*0bd0*/  FFMA R2, RZ, R11, R29 ;  /* 0x0000000bff027223 */ /* 0x000fca000000001d */
[----:B------:R-:W-:-:S13]  /*0be0*/  FSETP.GT.AND P0, PT, |R2|, 1.469367938527859385e-39, PT ;  /* 0x001000000200780b */ /* 0x000fda0003f04200 */
[----:B----4-:R-:W-:Y:S05]  /*0bf0*/  @P0 BRA P1, `(.L_x_66) ;  /* 0x0000000000100947 */ /* 0x010fea0000800000 */
[----:B------:R-:W-:Y:S01]  /*0c00*/  IMAD.MOV.U32 R8, RZ, RZ, R12 ;  /* 0x000000ffff087224 */ /* 0x000fe200078e000c */
[----:B------:R-:W-:Y:S01]  /*0c10*/  MOV R0, 0xc40 ;  /* 0x00000c4000007802 */ /* 0x000fe20000000f00 */
[----:B------:R-:W-:-:S07]  /*0c20*/  IMAD.MOV.U32 R9, RZ, RZ, R13 ;  /* 0x000000ffff097224 */ /* 0x000fce00078e000d */
[----:B-----5:R-:W-:Y:S05]  /*0c30*/  CALL.REL.NOINC `($__internal_1_$__cuda_sm20_div_rn_f64_full) ;  /* 0x0000001c00847944 */ /* 0x020fea0003c00000 */
.L_x_66:
[----:B-----5:R-:W0:Y:S01]  /*0c40*/  F2F.F64.F32 R2, R7 ;  /* 0x0000000700027310 */ /* 0x020e220000201800 */
[----:B------:R-:W-:Y:S01]  /*0c50*/  IMAD.MOV.U32 R5, RZ, RZ, R29 ;  /* 0x000000ffff057224 */ /* 0x000fe200078e001d */
[----:B0-----:R-:W-:Y:S01]  /*0c60*/  DSETP.MIN.AND P0, P1, R2, R28, PT ;  /* 0x0000001c0200722a */ /* 0x001fe20003900000 */
[----:B------:R-:W-:-:S05]  /*0c70*/  MOV R0, R3 ;  /* 0x0000000300007202 */ /* 0x000fca0000000f00 */
[----:B------:R-:W-:Y:S02]  /*0c80*/  FSEL R9, R0, R5, P0 ;  /* 0x0000000500097208 */ /* 0x000fe40000000000 */
[----:B------:R-:W-:-:S06]  /*0c90*/  SEL R2, R2, R28, P0 ;  /* 0x0000001c02027207 */ /* 0x000fcc0000000000 */
[----:B------:R-:W-:-:S05]  /*0ca0*/  @P1 LOP3.LUT R9, R5, 0x80000, RZ, 0xfc, !PT ;  /* 0x0008000005091812 */ /* 0x000fca00078efcff */
[----:B------:R-:W-:-:S06]  /*0cb0*/  IMAD.MOV.U32 R3, RZ, RZ, R9 ;  /* 0x000000ffff037224 */ /* 0x000fcc00078e0009 */
[----:B------:R-:W0:Y:S02]  /*0cc0*/  F2F.F32.F64 R3, R2 ;  /* 0x0000000200037310 */ /* 0x000e240000301000 */
[----:B0-----:R3:W-:Y:S02]  /*0cd0*/  STG.E desc[UR16][R22.64], R3 ;  /* 0x0000000316007986 */ /* 0x0017e4000c101910 */
.L_x_65:
[----:B------:R-:W4:Y:S02]  /*0ce0*/  LDG.E R10, desc[UR16][R20.64] ;  /* 0x00000010140a7981 */ /* 0x000f24000c1e1900 */
[----:B----4-:R-:W-:-:S13]  /*0cf0*/  FSETP.GEU.AND P0, PT, R10, RZ, PT ;  /* 0x000000ff0a00720b */ /* 0x010fda0003f0e000 */
[----:B------:R-:W-:Y:S05]  /*0d00*/  @P0 BRA `(.L_x_67) ;  /* 0x00000000009c0947 */ /* 0x000fea0003800000 */
[----:B------:R-:W4:Y:S01]  /*0d10*/  LDG.E R0, desc[UR16][R18.64] ;  /* 0x0000001012007981 */ /* 0x000f22000c1e1900 */
[----:B------:R-:W-:Y:S02]  /*0d20*/  IMAD.U32 R7, RZ, RZ, UR7 ;  /* 0x00000007ff077e24 */ /* 0x000fe4000f8e00ff */
[----:B------:R-:W-:-:S05]  /*0d30*/  IMAD.U32 R6, RZ, RZ, UR6 ;  /* 0x00000006ff067e24 */ /* 0x000fca000f8e00ff */
[----:B------:R1:W5:Y:S01]  /*0d40*/  LDG.E R7, desc[UR16][R6.64] ;  /* 0x0000001006077981 */ /* 0x000362000c1e1900 */
[----:B------:R-:W3:Y:S01]  /*0d50*/  F2F.F64.F32 R10, R10 ;  /* 0x0000000a000a7310 */ /* 0x000ee20000201800 */
[----:B0-2---:R-:W-:Y:S01]  /*0d60*/  IMAD.MOV.U32 R4, RZ, RZ, 0x1 ;  /* 0x00000001ff047424 */ /* 0x005fe200078e00ff */
[----:B------:R-:W-:Y:S01]  /*0d70*/  UMOV UR8, 0xcccccccd ;  /* 0xcccccccd00087882 */ /* 0x000fe20000000000 */
[----:B------:R-:W-:-:S05]  /*0d80*/  UMOV UR9, 0x3feccccc ;  /* 0x3feccccc00097882 */ /* 0x000fca0000000000 */
[----:B---3--:R-:W1:Y:S02]  /*0d90*/  MUFU.RCP64H R5, R11 ;  /* 0x0000000b00057308 */ /* 0x008e640000001800 */
[----:B-1----:R-:W-:-:S08]  /*0da0*/  DFMA R2, -R10, R4, 1 ;  /* 0x3ff000000a02742b */ /* 0x002fd00000000104 */
[----:B------:R-:W-:-:S08]  /*0db0*/  DFMA R8, R2, R2, R2 ;  /* 0x000000020208722b */ /* 0x000fd00000000002 */
[----:B------:R-:W-:-:S08]  /*0dc0*/  DFMA R8, R4, R8, R4 ;  /* 0x000000080408722b */ /* 0x000fd00000000004 */
[----:B------:R-:W-:-:S08]  /*0dd0*/  DFMA R4, -R10, R8, 1 ;  /* 0x3ff000000a04742b */ /* 0x000fd00000000108 */
[----:B------:R-:W-:Y:S01]  /*0de0*/  DFMA R4, R8, R4, R8 ;  /* 0x000000040804722b */ /* 0x000fe20000000008 */
[----:B----4-:R-:W0:Y:S02]  /*0df0*/  F2F.F64.F32 R2, R0 ;  /* 0x0000000000027310 */ /* 0x010e240000201800 */
[----:B0-----:R-:W-:-:S08]  /*0e00*/  DMUL R12, R2, -UR8 ;  /* 0x80000008020c7c28 */ /* 0x001fd00008000000 */
[----:B------:R-:W-:Y:S02]  /*0e10*/  DMUL R28, R12, R4 ;  /* 0x000000040c1c7228 */ /* 0x000fe40000000000 */
[----:B------:R-:W-:-:S06]  /*0e20*/  FSETP.GEU.AND P1, PT, |R13|, 6.5827683646048100446e-37, PT ;  /* 0x036000000d00780b */ /* 0x000fcc0003f2e200 */
[----:B------:R-:W-:-:S08]  /*0e30*/  DFMA R2, -R10, R28, R12 ;  /* 0x0000001c0a02722b */ /* 0x000fd0000000010c */
[----:B------:R-:W-:-:S10]  /*0e40*/  DFMA R28, R4, R2, R28 ;  /* 0x00000002041c722b */ /* 0x000fd4000000001c */
[----:B------:R-:W-:-:S05]  /*0e50*/  FFMA R2, RZ, R11, R29 ;  /* 0x0000000bff027223 */ /* 0x000fca000000001d */
[----:B------:R-:W-:-:S13]  /*0e60*/  FSETP.GT.AND P0, PT, |R2|, 1.469367938527859385e-39, PT ;  /* 0x001000000200780b */ /* 0x000fda0003f04200 */
[----:B------:R-:W-:Y:S05]  /*0e70*/  @P0 BRA P1, `(.L_x_68) ;  /* 0x0000000000100947 */ /* 0x000fea0000800000 */
[----:B------:R-:W-:Y:S01]  /*0e80*/  IMAD.MOV.U32 R8, RZ, RZ, R12 ;  /* 0x000000ffff087224 */ /* 0x000fe200078e000c */
[----:B------:R-:W-:Y:S01]  /*0e90*/  MOV R0, 0xec0 ;  /* 0x00000ec000007802 */ /* 0x000fe20000000f00 */
[----:B------:R-:W-:-:S07]  /*0ea0*/  IMAD.MOV.U32 R9, RZ, RZ, R13 ;  /* 0x000000ffff097224 */ /* 0x000fce00078e000d */
[----:B-----5:R-:W-:Y:S05]  /*0eb0*/  CALL.REL.NOINC `($__internal_1_$__cuda_sm20_div_rn_f64_full) ;  /* 0x0000001800e47944 */ /* 0x020fea0003c00000 */
.L_x_68:
        /* <DEDUP_REMOVED lines=8> */
[----:B------:R-:W-:-:S03]  /*0f40*/  IMAD.U32 R5, RZ, RZ, UR7 ;  /* 0x00000007ff057e24 */ /* 0x000fc6000f8e00ff */
[----:B------:R-:W-:-:S06]  /*0f50*/  MOV R3, R9 ;  /* 0x0000000900037202 */ /* 0x000fcc0000000f00 */
[----:B------:R-:W0:Y:S02]  /*0f60*/  F2F.F32.F64 R3, R2 ;  /* 0x0000000200037310 */ /* 0x000e240000301000 */
[----:B0-----:R4:W-:Y:S02]  /*0f70*/  STG.E desc[UR16][R4.64], R3 ;  /* 0x0000000304007986 */ /* 0x0019e4000c101910 */
.L_x_67:
[----:B------:R-:W5:Y:S02]  /*0f80*/  LDG.E R10, desc[UR16][R16.64] ;  /* 0x00000010100a7981 */ /* 0x000f64000c1e1900 */
[----:B-----5:R-:W-:-:S13]  /*0f90*/  FSETP.GEU.AND P0, PT, R10, RZ, PT ;  /* 0x000000ff0a00720b */ /* 0x020fda0003f0e000 */
[----:B------:R-:W-:Y:S05]  /*0fa0*/  @P0 BRA `(.L_x_69) ;  /* 0x00000000008c0947 */ /* 0x000fea0003800000 */
[----:B------:R-:W3:Y:S04]  /*0fb0*/  LDG.E R0, desc[UR16][R14.64] ;  /* 0x000000100e007981 */ /* 0x000ee8000c1e1900 */
[----:B------:R1:W5:Y:S01]  /*0fc0*/  LDG.E R7, desc[UR16][R22.64] ;  /* 0x0000001016077981 */ /* 0x000362000c1e1900 */
[----:B------:R-:W1:Y:S01]  /*0fd0*/  F2F.F64.F32 R10, R10 ;  /* 0x0000000a000a7310 */ /* 0x000e620000201800 */
[----:B0-2-4-:R-:W-:Y:S01]  /*0fe0*/  IMAD.MOV.U32 R4, RZ, RZ, 0x1 ;  /* 0x00000001ff047424 */ /* 0x015fe200078e00ff */
[----:B------:R-:W-:Y:S01]  /*0ff0*/  UMOV UR8, 0xcccccccd ;  /* 0xcccccccd00087882 */ /* 0x000fe20000000000 */
[----:B------:R-:W-:-:S05]  /*1000*/  UMOV UR9, 0x3feccccc ;  /* 0x3feccccc00097882 */ /* 0x000fca0000000000 */
[----:B-1----:R-:W3:Y:S02]  /*1010*/  MUFU.RCP64H R5, R11 ;  /* 0x0000000b00057308 */ /* 0x002ee40000001800 */
[----:B---3--:R-:W-:-:S08]  /*1020*/  DFMA R2, -R10, R4, 1 ;  /* 0x3ff000000a02742b */ /* 0x008fd00000000104 */
[----:B------:R-:W-:-:S08]  /*1030*/  DFMA R8, R2, R2, R2 ;  /* 0x000000020208722b */ /* 0x000fd00000000002 */
[----:B------:R-:W-:-:S08]  /*1040*/  DFMA R8, R4, R8, R4 ;  /* 0x000000080408722b */ /* 0x000fd00000000004 */
[----:B------:R-:W-:-:S08]  /*1050*/  DFMA R4, -R10, R8, 1 ;  /* 0x3ff000000a04742b */ /* 0x000fd00000000108 */
[----:B------:R-:W-:Y:S01]  /*1060*/  DFMA R4, R8, R4, R8 ;  /* 0x000000040804722b */ /* 0x000fe20000000008 */
[----:B------:R-:W0:Y:S02]  /*1070*/  F2F.F64.F32 R2, R0 ;  /* 0x0000000000027310 */ /* 0x000e240000201800 */
        /* <DEDUP_REMOVED lines=12> */
.L_x_70:
        /* <DEDUP_REMOVED lines=10> */
.L_x_69:
[----:B------:R-:W5:Y:S02]  /*11e0*/  LDG.E R10, desc[UR16][R20.64+0x4] ;  /* 0x00000410140a7981 */ /* 0x000f64000c1e1900 */
[----:B-----5:R-:W-:-:S13]  /*11f0*/  FSETP.GEU.AND P0, PT, R10, RZ, PT ;  /* 0x000000ff0a00720b */ /* 0x020fda0003f0e000 */
[----:B------:R-:W-:Y:S05]  /*1200*/  @P0 BRA `(.L_x_71) ;  /* 0x00000000009c0947 */ /* 0x000fea0003800000 */
[----:B------:R-:W3:Y:S01]  /*1210*/  LDG.E R0, desc[UR16][R18.64+0x4] ;  /* 0x0000041012007981 */ /* 0x000ee2000c1e1900 */
[----:B------:R-:W-:Y:S01]  /*1220*/  IMAD.U32 R7, RZ, RZ, UR7 ;  /* 0x00000007ff077e24 */ /* 0x000fe2000f8e00ff */
[----:B------:R-:W-:-:S05]  /*1230*/  MOV R6, UR6 ;  /* 0x0000000600067c02 */ /* 0x000fca0008000f00 */
        /* <DEDUP_REMOVED lines=24> */
.L_x_72:
[----:B-----5:R-:W0:Y:S01]  /*13c0*/  F2F.F64.F32 R2, R7 ;  /* 0x0000000700027310 */ /* 0x020e220000201800 */
[----:B------:R-:W-:Y:S02]  /*13d0*/  IMAD.MOV.U32 R5, RZ, RZ, R29 ;  /* 0x000000ffff057224 */ /* 0x000fe400078e001d */
[----:B------:R-:W-:Y:S01]  /*13e0*/  IMAD.U32 R4, RZ, RZ, UR6 ;  /* 0x00000006ff047e24 */ /* 0x000fe2000f8e00ff */
[----:B0-----:R-:W-:Y:S01]  /*13f0*/  DSETP.MIN.AND P0, P1, R2, R28, PT ;  /* 0x0000001c0200722a */ /* 0x001fe20003900000 */
[----:B------:R-:W-:-:S05]  /*1400*/  IMAD.MOV.U32 R0, RZ, RZ, R3 ;  /* 0x000000ffff007224 */ /* 0x000fca00078e0003 */
[----:B------:R-:W-:Y:S02]  /*1410*/  FSEL R9, R0, R5, P0 ;  /* 0x0000000500097208 */ /* 0x000fe40000000000 */
[----:B------:R-:W-:-:S06]  /*1420*/  SEL R2, R2, R28, P0 ;  /* 0x0000001c02027207 */ /* 0x000fcc0000000000 */
[----:B------:R-:W-:Y:S02]  /*1430*/  @P1 LOP3.LUT R9, R5, 0x80000, RZ, 0xfc, !PT ;  /* 0x0008000005091812 */ /* 0x000fe400078efcff */
[----:B------:R-:W-:-:S03]  /*1440*/  MOV R5, UR7 ;  /* 0x0000000700057c02 */ /* 0x000fc60008000f00 */
[----:B------:R-:W-:-:S06]  /*1450*/  IMAD.MOV.U32 R3, RZ, RZ, R9 ;  /* 0x000000ffff037224 */ /* 0x000fcc00078e0009 */
[----:B------:R-:W0:Y:S02]  /*1460*/  F2F.F32.F64 R3, R2 ;  /* 0x0000000200037310 */ /* 0x000e240000301000 */
[----:B0-----:R0:W-:Y:S02]  /*1470*/  STG.E desc[UR16][R4.64], R3 ;  /* 0x0000000304007986 */ /* 0x0011e4000c101910 */
.L_x_71:
        /* <DEDUP_REMOVED lines=28> */
.L_x_74:
        /* <DEDUP_REMOVED lines=10> */
.L_x_73:
[----:B------:R-:W-:Y:S01]  /*16e0*/  UIADD3 UR4, UPT, UPT, UR4, 0x4, URZ ;  /* 0x0000000404047890 */ /* 0x000fe2000fffe0ff */
[----:B------:R-:W-:Y:S02]  /*16f0*/  IADD3 R20, P0, PT, R20, 0x10, RZ ;  /* 0x0000001014147810 */ /* 0x000fe40007f1e0ff */
[----:B------:R-:W-:Y:S01]  /*1700*/  IADD3 R18, P1, PT, R18, 0x10, RZ ;  /* 0x0000001012127810 */ /* 0x000fe20007f3e0ff */
[----:B------:R-:W-:Y:S01]  /*1710*/  UISETP.NE.AND UP0, UPT, UR4, URZ, UPT ;  /* 0x000000ff0400728c */ /* 0x000fe2000bf05270 */
[----:B------:R-:W-:Y:S01]  /*1720*/  IADD3 R14, P3, PT, R14, 0x10, RZ ;  /* 0x000000100e0e7810 */ /* 0x000fe20007f7e0ff */
[----:B------:R-:W-:Y:S01]  /*1730*/  IMAD.X R21, RZ, RZ, R21, P0 ;  /* 0x000000ffff157224 */ /* 0x000fe200000e0615 */
[----:B------:R-:W-:Y:S01]  /*1740*/  IADD3 R16, P2, PT, R16, 0x10, RZ ;  /* 0x0000001010107810 */ /* 0x000fe20007f5e0ff */
[----:B------:R-:W-:Y:S02]  /*1750*/  IMAD.X R19, RZ, RZ, R19, P1 ;  /* 0x000000ffff137224 */ /* 0x000fe400008e0613 */
[----:B------:R-:W-:Y:S01]  /*1760*/  IMAD.X R15, RZ, RZ, R15, P3 ;  /* 0x000000ffff0f7224 */ /* 0x000fe200018e060f */
[----:B------:R-:W-:-:S02]  /*1770*/  IADD3.X R17, PT, PT, RZ, R17, RZ, P2, !PT ;  /* 0x00000011ff117210 */ /* 0x000fc400017fe4ff */
[----:B------:R-:W-:Y:S07]  /*1780*/  BRA.U UP0, `(.L_x_75) ;  /* 0xffffffe900d47547 */ /* 0x000fee000b83ffff */
[----:B------:R-:W5:Y:S02]  /*1790*/  LDCU UR4, c[0x0][0x3b0] ;  /* 0x00007600ff0477ac */ /* 0x000f640008000800 */
[----:B-----5:R-:W-:-:S12]  /*17a0*/  ULOP3.LUT UR4, UR4, 0x7ffffffc, URZ, 0xc0, !UPT ;  /* 0x7ffffffc04047892 */ /* 0x020fd8000f8ec0ff */
.L_x_58:
[----:B------:R-:W-:-:S13]  /*17b0*/  ISETP.NE.AND P0, PT, RZ, UR19, PT ;  /* 0x00000013ff007c0c */ /* 0x000fda000bf05270 */
[----:B------:R-:W-:Y:S05]  /*17c0*/  @!P0 EXIT ;  /* 0x000000000000894d */ /* 0x000fea0003800000 */
[----:B------:R-:W-:-:S09]  /*17d0*/  UISETP.NE.AND UP0, UPT, UR19, 0x1, UPT ;  /* 0x000000011300788c */ /* 0x000fd2000bf05270 */
[----:B------:R-:W-:Y:S05]  /*17e0*/  BRA.U !UP0, `(.L_x_76) ;  /* 0x0000000908e47547 */ /* 0x000fea000b800000 */
[----:B------:R-:W5:Y:S01]  /*17f0*/  LDCU.64 UR12, c[0x0][0x3a0] ;  /* 0x00007400ff0c77ac */ /* 0x000f620008000a00 */
[----:B------:R-:W-:-:S04]  /*1800*/  UIADD3 UR5, UP0, UPT, UR15, UR4, URZ ;  /* 0x000000040f057290 */ /* 0x000fc8000ff1e0ff */
[----:B------:R-:W-:Y:S02]  /*1810*/  UIADD3.X UR8, UPT, UPT, URZ, UR18, URZ, UP0, !UPT ;  /* 0x00000012ff087290 */ /* 0x000fe400087fe4ff */
[----:B------:R-:W-:Y:S02]  /*1820*/  USHF.L.U32 UR10, UR5, 0x2, URZ ;  /* 0x00000002050a7899 */ /* 0x000fe400080006ff */
[----:B------:R-:W-:Y:S02]  /*1830*/  USHF.L.U64.HI UR9, UR5, 0x2, UR8 ;  /* 0x0000000205097899 */ /* 0x000fe40008010208 */
[----:B-----5:R-:W-:-:S04]  /*1840*/  UIADD3 UR5, UP0, UPT, UR10, UR12, URZ ;  /* 0x0000000c0a057290 */ /* 0x020fc8000ff1e0ff */
[----:B------:R-:W-:Y:S02]  /*1850*/  UIADD3.X UR8, UPT, UPT, UR9, UR13, URZ, UP0, !UPT ;  /* 0x0000000d09087290 */ /* 0x000fe400087fe4ff */
[----:B------:R-:W-:Y:S01]  /*1860*/  IMAD.U32 R20, RZ, RZ, UR5 ;  /* 0x00000005ff147e24 */ /* 0x000fe2000f8e00ff */
[----:B------:R-:W5:Y:S03]  /*1870*/  LDCU.64 UR12, c[0x0][0x380] ;  /* 0x00007000ff0c77ac */ /* 0x000f660008000a00 */
[----:B------:R-:W-:-:S05]  /*1880*/  IMAD.U32 R21, RZ, RZ, UR8 ;  /* 0x00000008ff157e24 */ /* 0x000fca000f8e00ff */
[----:B------:R-:W2:Y:S01]  /*1890*/  LDG.E R10, desc[UR16][R20.64] ;  /* 0x00000010140a7981 */ /* 0x000ea2000c1e1900 */
[----:B-----5:R-:W-:-:S04]  /*18a0*/  UIADD3 UR5, UP0, UPT, UR10, UR12, URZ ;  /* 0x0000000c0a057290 */ /* 0x020fc8000ff1e0ff */
[----:B------:R-:W-:Y:S02]  /*18b0*/  UIADD3.X UR8, UPT, UPT, UR9, UR13, URZ, UP0, !UPT ;  /* 0x0000000d09087290 */ /* 0x000fe400087fe4ff */
[----:B------:R-:W-:-:S04]  /*18c0*/  IMAD.U32 R14, RZ, RZ, UR5 ;  /* 0x00000005ff0e7e24 */ /* 0x000fc8000f8e00ff */
[----:B------:R-:W-:Y:S01]  /*18d0*/  IMAD.U32 R15, RZ, RZ, UR8 ;  /* 0x00000008ff0f7e24 */ /* 0x000fe2000f8e00ff */
[----:B--2---:R-:W-:-:S13]  /*18e0*/  FSETP.GEU.AND P0, PT, R10, RZ, PT ;  /* 0x000000ff0a00720b */ /* 0x004fda0003f0e000 */
[----:B------:R-:W-:Y:S05]  /*18f0*/  @P0 BRA `(.L_x_77) ;  /* 0x00000000009c0947 */ /* 0x000fea0003800000 */
[----:B------:R-:W2:Y:S01]  /*1900*/  LDG.E R0, desc[UR16][R14.64] ;  /* 0x000000100e007981 */ /* 0x000ea2000c1e1900 */
[----:B------:R-:W-:Y:S02]  /*1910*/  IMAD.U32 R7, RZ, RZ, UR7 ;  /* 0x00000007ff077e24 */ /* 0x000fe4000f8e00ff */
[----:B------:R-:W-:-:S05]  /*1920*/  IMAD.U32 R6, RZ, RZ, UR6 ;  /* 0x00000006ff067e24 */ /* 0x000fca000f8e00ff */
[----:B------:R1:W5:Y:S01]  /*1930*/  LDG.E R7, desc[UR16][R6.64] ;  /* 0x0000001006077981 */ /* 0x000362000c1e1900 */
[----:B------:R-:W3:Y:S01]  /*1940*/  F2F.F64.F32 R10, R10 ;  /* 0x0000000a000a7310 */ /* 0x000ee20000201800 */
[----:B0---4-:R-:W-:Y:S01]  /*1950*/  IMAD.MOV.U32 R4, RZ, RZ, 0x1 ;  /* 0x00000001ff047424 */ /* 0x011fe200078e00ff */
        /* <DEDUP_REMOVED lines=17> */
[----:B------:R-:W-:Y:S01]  /*1a70*/  MOV R8, R12 ;  /* 0x0000000c00087202 */ /* 0x000fe20000000f00 */
[----:B------:R-:W-:Y:S01]  /*1a80*/  IMAD.MOV.U32 R9, RZ, RZ, R13 ;  /* 0x000000ffff097224 */ /* 0x000fe200078e000d */
[----:B------:R-:W-:-:S07]  /*1a90*/  MOV R0, 0x1ab0 ;  /* 0x00001ab000007802 */ /* 0x000fce0000000f00 */
[----:B-----5:R-:W-:Y:S05]  /*1aa0*/  CALL.REL.NOINC `($__internal_1_$__cuda_sm20_div_rn_f64_full) ;  /* 0x0000000c00e87944 */ /* 0x020fea0003c00000 */
.L_x_78:
        /* <DEDUP_REMOVED lines=12> */
.L_x_77:
[----:B------:R-:W5:Y:S02]  /*1b70*/  LDCU.64 UR12, c[0x0][0x3a8] ;  /* 0x00007500ff0c77ac */ /* 0x000f640008000a00 */
[----:B-----5:R-:W-:-:S04]  /*1b80*/  UIADD3 UR5, UP0, UPT, UR10, UR12, URZ ;  /* 0x0000000c0a057290 */ /* 0x020fc8000ff1e0ff */
[----:B------:R-:W-:Y:S02]  /*1b90*/  UIADD3.X UR8, UPT, UPT, UR9, UR13, URZ, UP0, !UPT ;  /* 0x0000000d09087290 */ /* 0x000fe400087fe4ff */
[----:B------:R-:W-:Y:S01]  /*1ba0*/  IMAD.U32 R16, RZ, RZ, UR5 ;  /* 0x00000005ff107e24 */ /* 0x000fe2000f8e00ff */
[----:B------:R-:W5:Y:S03]  /*1bb0*/  LDCU.64 UR12, c[0x0][0x388] ;  /* 0x00007100ff0c77ac */ /* 0x000f660008000a00 */
[----:B------:R-:W-:-:S05]  /*1bc0*/  IMAD.U32 R17, RZ, RZ, UR8 ;  /* 0x00000008ff117e24 */ /* 0x000fca000f8e00ff */
[----:B------:R-:W3:Y:S01]  /*1bd0*/  LDG.E R10, desc[UR16][R16.64] ;  /* 0x00000010100a7981 */ /* 0x000ee2000c1e1900 */
[----:B-----5:R-:W-:-:S04]  /*1be0*/  UIADD3 UR5, UP0, UPT, UR10, UR12, URZ ;  /* 0x0000000c0a057290 */ /* 0x020fc8000ff1e0ff */
[----:B------:R-:W-:Y:S02]  /*1bf0*/  UIADD3.X UR8, UPT, UPT, UR9, UR13, URZ, UP0, !UPT ;  /* 0x0000000d09087290 */ /* 0x000fe400087fe4ff */
[----:B------:R-:W-:-:S04]  /*1c00*/  MOV R18, UR5 ;  /* 0x0000000500127c02 */ /* 0x000fc80008000f00 */
[----:B------:R-:W-:Y:S01]  /*1c10*/  IMAD.U32 R19, RZ, RZ, UR8 ;  /* 0x00000008ff137e24 */ /* 0x000fe2000f8e00ff */
[----:B---3--:R-:W-:-:S13]  /*1c20*/  FSETP.GEU.AND P0, PT, R10, RZ, PT ;  /* 0x000000ff0a00720b */ /* 0x008fda0003f0e000 */
[----:B------:R-:W-:Y:S05]  /*1c30*/  @P0 BRA `(.L_x_79) ;  /* 0x00000000008c0947 */ /* 0x000fea0003800000 */
[----:B------:R-:W3:Y:S04]  /*1c40*/  LDG.E R0, desc[UR16][R18.64] ;  /* 0x0000001012007981 */ /* 0x000ee8000c1e1900 */
[----:B------:R1:W5:Y:S01]  /*1c50*/  LDG.E R7, desc[UR16][R22.64] ;  /* 0x0000001016077981 */ /* 0x000362000c1e1900 */
[----:B------:R-:W1:Y:S01]  /*1c60*/  F2F.F64.F32 R10, R10 ;  /* 0x0000000a000a7310 */ /* 0x000e620000201800 */
[----:B0-2-4-:R-:W-:Y:S01]  /*1c70*/  IMAD.MOV.U32 R4, RZ, RZ, 0x1 ;  /* 0x00000001ff047424 */ /* 0x015fe200078e00ff */
        /* <DEDUP_REMOVED lines=21> */
.L_x_80:
        /* <DEDUP_REMOVED lines=10> */
.L_x_79:
[----:B------:R-:W5:Y:S02]  /*1e70*/  LDG.E R10, desc[UR16][R20.64+0x4] ;  /* 0x00000410140a7981 */ /* 0x000f64000c1e1900 */
[----:B-----5:R-:W-:-:S13]  /*1e80*/  FSETP.GEU.AND P0, PT, R10, RZ, PT ;  /* 0x000000ff0a00720b */ /* 0x020fda0003f0e000 */
[----:B------:R-:W-:Y:S05]  /*1e90*/  @P0 BRA `(.L_x_81) ;  /* 0x00000000009c0947 */ /* 0x000fea0003800000 */
[----:B------:R-:W3:Y:S01]  /*1ea0*/  LDG.E R14, desc[UR16][R14.64+0x4] ;  /* 0x000004100e0e7981 */ /* 0x000ee2000c1e1900 */
[----:B------:R-:W-:Y:S01]  /*1eb0*/  MOV R7, UR7 ;  /* 0x0000000700077c02 */ /* 0x000fe20008000f00 */
[----:B------:R-:W-:-:S05]  /*1ec0*/  IMAD.U32 R6, RZ, RZ, UR6 ;  /* 0x00000006ff067e24 */ /* 0x000fca000f8e00ff */
        /* <DEDUP_REMOVED lines=24> */
.L_x_82:
        /* <DEDUP_REMOVED lines=12> */
.L_x_81:
[----:B------:R-:W5:Y:S02]  /*2110*/  LDG.E R10, desc[UR16][R16.64+0x4] ;  /* 0x00000410100a7981 */ /* 0x000f64000c1e1900 */
[----:B-----5:R-:W-:-:S13]  /*2120*/  FSETP.GEU.AND P0, PT, R10, RZ, PT ;  /* 0x000000ff0a00720b */ /* 0x020fda0003f0e000 */
[----:B------:R-:W-:Y:S05]  /*2130*/  @P0 BRA `(.L_x_83) ;  /* 0x00000000008c0947 */ /* 0x000fea0003800000 */
[----:B------:R-:W3:Y:S04]  /*2140*/  LDG.E R18, desc[UR16][R18.64+0x4] ;  /* 0x0000041012127981 */ /* 0x000ee8000c1e1900 */
[----:B------:R1:W5:Y:S01]  /*2150*/  LDG.E R7, desc[UR16][R22.64] ;  /* 0x0000001016077981 */ /* 0x000362000c1e1900 */
[----:B------:R-:W1:Y:S01]  /*2160*/  F2F.F64.F32 R10, R10 ;  /* 0x0000000a000a7310 */ /* 0x000e620000201800 */
[----:B0-2-4-:R-:W-:Y:S01]  /*2170*/  MOV R4, 0x1 ;  /* 0x0000000100047802 */ /* 0x015fe20000000f00 */
        /* <DEDUP_REMOVED lines=21> */
.L_x_84:
        /* <DEDUP_REMOVED lines=10> */
.L_x_83:
[----:B------:R-:W-:-:S12]  /*2370*/  UIADD3 UR4, UPT, UPT, UR4, 0x2, URZ ;  /* 0x0000000204047890 */ /* 0x000fd8000fffe0ff */
.L_x_76:
[----:B------:R-:W5:Y:S02]  /*2380*/  LDC R0, c[0x0][0x3b0] ;  /* 0x0000ec00ff007b82 */ /* 0x000f640000000800 */
[----:B-----5:R-:W-:-:S04]  /*2390*/  LOP3.LUT R0, R0, 0x1, RZ, 0xc0, !PT ;  /* 0x0000000100007812 */ /* 0x020fc800078ec0ff */
[----:B------:R-:W-:-:S13]  /*23a0*/  ISETP.NE.U32.AND P0, PT, R0, 0x1, PT ;  /* 0x000000010000780c */ /* 0x000fda0003f05070 */
[----:B------:R-:W-:Y:S05]  /*23b0*/  @P0 EXIT ;  /* 0x000000000000094d */ /* 0x000fea0003800000 */
[----:B------:R-:W5:Y:S01]  /*23c0*/  LDCU.64 UR10, c[0x0][0x3a0] ;  /* 0x00007400ff0a77ac */ /* 0x000f620008000a00 */
[----:B------:R-:W-:-:S04]  /*23d0*/  UIADD3 UR5, UP0, UPT, UR15, UR4, URZ ;  /* 0x000000040f057290 */ /* 0x000fc8000ff1e0ff */
[----:B------:R-:W-:Y:S02]  /*23e0*/  UIADD3.X UR8, UPT, UPT, URZ, UR18, URZ, UP0, !UPT ;  /* 0x00000012ff087290 */ /* 0x000fe400087fe4ff */
[----:B------:R-:W-:Y:S02]  /*23f0*/  USHF.L.U32 UR12, UR5, 0x2, URZ ;  /* 0x00000002050c7899 */ /* 0x000fe400080006ff */
[----:B------:R-:W-:Y:S02]  /*2400*/  USHF.L.U64.HI UR9, UR5, 0x2, UR8 ;  /* 0x0000000205097899 */ /* 0x000fe40008010208 */
[----:B-----5:R-:W-:-:S04]  /*2410*/  UIADD3 UR5, UP0, UPT, UR12, UR10, URZ ;  /* 0x0000000a0c057290 */ /* 0x020fc8000ff1e0ff */
[----:B------:R-:W-:Y:S02]  /*2420*/  UIADD3.X UR8, UPT, UPT, UR9, UR11, URZ, UP0, !UPT ;  /* 0x0000000b09087290 */ /* 0x000fe400087fe4ff */
[----:B------:R-:W-:-:S04]  /*2430*/  IMAD.U32 R2, RZ, RZ, UR5 ;  /* 0x00000005ff027e24 */ /* 0x000fc8000f8e00ff */
[----:B01234-:R-:W-:-:S05]  /*2440*/  IMAD.U32 R3, RZ, RZ, UR8 ;  /* 0x00000008ff037e24 */ /* 0x01ffca000f8e00ff */
[----:B------:R-:W2:Y:S02]  /*2450*/  LDG.E R10, desc[UR16][R2.64] ;  /* 0x00000010020a7981 */ /* 0x000ea4000c1e1900 */
[----:B--2---:R-:W-:-:S13]  /*2460*/  FSETP.GEU.AND P0, PT, R10, RZ, PT ;  /* 0x000000ff0a00720b */ /* 0x004fda0003f0e000 */
[----:B------:R-:W-:Y:S05]  /*2470*/  @P0 BRA `(.L_x_85) ;  /* 0x0000000000b00947 */ /* 0x000fea0003800000 */
[----:B------:R-:W0:Y:S02]  /*2480*/  LDCU.64 UR4, c[0x0][0x380] ;  /* 0x00007000ff0477ac */ /* 0x000e240008000a00 */
[----:B0-----:R-:W-:-:S04]  /*2490*/  UIADD3 UR4, UP0, UPT, UR12, UR4, URZ ;  /* 0x000000040c047290 */ /* 0x001fc8000ff1e0ff */
[----:B------:R-:W-:Y:S02]  /*24a0*/  UIADD3.X UR5, UPT, UPT, UR9, UR5, URZ, UP0, !UPT ;  /* 0x0000000509057290 */ /* 0x000fe400087fe4ff */
[----:B------:R-:W-:-:S04]  /*24b0*/  IMAD.U32 R12, RZ, RZ, UR4 ;  /* 0x00000004ff0c7e24 */ /* 0x000fc8000f8e00ff */
[----:B------:R-:W-:-:S05]  /*24c0*/  MOV R13, UR5 ;  /* 0x00000005000d7c02 */ /* 0x000fca0008000f00 */
[----:B------:R-:W2:Y:S01]  /*24d0*/  LDG.E R12, desc[UR16][R12.64] ;  /* 0x000000100c0c7981 */ /* 0x000ea2000c1e1900 */
[----:B------:R-:W-:Y:S02]  /*24e0*/  IMAD.U32 R7, RZ, RZ, UR7 ;  /* 0x00000007ff077e24 */ /* 0x000fe4000f8e00ff */
        /* <DEDUP_REMOVED lines=25> */
.L_x_86:
[----:B-----5:R-:W0:Y:S01]  /*2680*/  F2F.F64.F32 R2, R7 ;  /* 0x0000000700027310 */ /* 0x020e220000201800 */
[----:B------:R-:W-:Y:S01]  /*2690*/  IMAD.MOV.U32 R5, RZ, RZ, R29 ;  /* 0x000000ffff057224 */ /* 0x000fe200078e001d */
[----:B------:R-:W-:Y:S01]  /*26a0*/  MOV R4, UR6 ;  /* 0x0000000600047c02 */ /* 0x000fe20008000f00 */
        /* <DEDUP_REMOVED lines=9> */
.L_x_85:
[----:B------:R-:W1:Y:S02]  /*2740*/  LDCU.64 UR4, c[0x0][0x3a8] ;  /* 0x00007500ff0477ac */ /* 0x000e640008000a00 */
[----:B-1----:R-:W-:-:S04]  /*2750*/  UIADD3 UR4, UP0, UPT, UR12, UR4, URZ ;  /* 0x000000040c047290 */ /* 0x002fc8000ff1e0ff */
[----:B------:R-:W-:Y:S02]  /*2760*/  UIADD3.X UR5, UPT, UPT, UR9, UR5, URZ, UP0, !UPT ;  /* 0x0000000509057290 */ /* 0x000fe400087fe4ff */
[----:B------:R-:W-:-:S04]  /*2770*/  IMAD.U32 R2, RZ, RZ, UR4 ;  /* 0x00000004ff027e24 */ /* 0x000fc8000f8e00ff */
[----:B0-----:R-:W-:-:S05]  /*2780*/  IMAD.U32 R3, RZ, RZ, UR5 ;  /* 0x00000005ff037e24 */ /* 0x001fca000f8e00ff */
[----:B------:R-:W2:Y:S02]  /*2790*/  LDG.E R10, desc[UR16][R2.64] ;  /* 0x00000010020a7981 */ /* 0x000ea4000c1e1900 */
[----:B--2---:R-:W-:-:S13]  /*27a0*/  FSETP.GEU.AND P0, PT, R10, RZ, PT ;  /* 0x000000ff0a00720b */ /* 0x004fda0003f0e000 */
[----:B------:R-:W-:Y:S05]  /*27b0*/  @P0 EXIT ;  /* 0x000000000000094d */ /* 0x000fea0003800000 */
[----:B------:R-:W0:Y:S01]  /*27c0*/  LDCU.64 UR4, c[0x0][0x388] ;  /* 0x00007100ff0477ac */ /* 0x000e220008000a00 */
[----:B------:R1:W5:Y:S01]  /*27d0*/  LDG.E R7, desc[UR16][R22.64] ;  /* 0x0000001016077981 */ /* 0x000362000c1e1900 */
[----:B0-----:R-:W-:-:S04]  /*27e0*/  UIADD3 UR4, UP0, UPT, UR12, UR4, URZ ;  /* 0x000000040c047290 */ /* 0x001fc8000ff1e0ff */
[----:B------:R-:W-:Y:S02]  /*27f0*/  UIADD3.X UR5, UPT, UPT, UR9, UR5, URZ, UP0, !UPT ;  /* 0x0000000509057290 */ /* 0x000fe400087fe4ff */
[----:B------:R-:W-:-:S04]  /*2800*/  IMAD.U32 R12, RZ, RZ, UR4 ;  /* 0x00000004ff0c7e24 */ /* 0x000fc8000f8e00ff */
[----:B------:R-:W-:-:S05]  /*2810*/  IMAD.U32 R13, RZ, RZ, UR5 ;  /* 0x00000005ff0d7e24 */ /* 0x000fca000f8e00ff */
[----:B------:R-:W2:Y:S01]  /*2820*/  LDG.E R12, desc[UR16][R12.64] ;  /* 0x000000100c0c7981 */ /* 0x000ea2000c1e1900 */
[----:B------:R-:W0:Y:S01]  /*2830*/  F2F.F64.F32 R10, R10 ;  /* 0x0000000a000a7310 */ /* 0x000e220000201800 */
[----:B------:R-:W-:-:S07]  /*2840*/  IMAD.MOV.U32 R2, RZ, RZ, 0x1 ;  /* 0x00000001ff027424 */ /* 0x000fce00078e00ff */
[----:B0-----:R-:W0:Y:S02]  /*2850*/  MUFU.RCP64H R3, R11 ;  /* 0x0000000b00037308 */ /* 0x001e240000001800 */
[----:B0-----:R-:W-:-:S08]  /*2860*/  DFMA R4, -R10, R2, 1 ;  /* 0x3ff000000a04742b */ /* 0x001fd00000000102 */
[----:B------:R-:W-:-:S08]  /*2870*/  DFMA R4, R4, R4, R4 ;  /* 0x000000040404722b */ /* 0x000fd00000000004 */
[----:B------:R-:W-:Y:S01]  /*2880*/  DFMA R4, R2, R4, R2 ;  /* 0x000000040204722b */ /* 0x000fe20000000002 */
[----:B------:R-:W-:-:S07]  /*2890*/  UMOV UR4, 0xcccccccd ;  /* 0xcccccccd00047882 */ /* 0x000fce0000000000 */
[----:B------:R-:W-:Y:S01]  /*28a0*/  DFMA R8, -R10, R4, 1 ;  /* 0x3ff000000a08742b */ /* 0x000fe20000000104 */
[----:B------:R-:W-:-:S07]  /*28b0*/  UMOV UR5, 0x3feccccc ;  /* 0x3feccccc00057882 */ /* 0x000fce0000000000 */
[----:B------:R-:W-:Y:S01]  /*28c0*/  DFMA R8, R4, R8, R4 ;  /* 0x000000080408722b */ /* 0x000fe20000000004 */
[----:B--2---:R-:W0:Y:S02]  /*28d0*/  F2F.F64.F32 R2, R12 ;  /* 0x0000000c00027310 */ /* 0x004e240000201800 */
[----:B0-----:R-:W-:-:S08]  /*28e0*/  DMUL R4, R2, -UR4 ;  /* 0x8000000402047c28 */ /* 0x001fd00008000000 */
[----:B------:R-:W-:-:S08]  /*28f0*/  DMUL R28, R4, R8 ;  /* 0x00000008041c7228 */ /* 0x000fd00000000000 */
[----:B------:R-:W-:-:S08]  /*2900*/  DFMA R2, -R10, R28, R4 ;  /* 0x0000001c0a02722b */ /* 0x000fd00000000104 */
[----:B------:R-:W-:Y:S01]  /*2910*/  DFMA R28, R8, R2, R28 ;  /* 0x00000002081c722b */ /* 0x000fe2000000001c */
[----:B------:R-:W-:-:S09]  /*2920*/  FSETP.GEU.AND P1, PT, |R5|, 6.5827683646048100446e-37, PT ;  /* 0x036000000500780b */ /* 0x000fd20003f2e200 */
[----:B------:R-:W-:-:S05]  /*2930*/  FFMA R0, RZ, R11, R29 ;  /* 0x0000000bff007223 */ /* 0x000fca000000001d */
[----:B------:R-:W-:-:S13]  /*2940*/  FSETP.GT.AND P0, PT, |R0|, 1.469367938527859385e-39, PT ;  /* 0x001000000000780b */ /* 0x000fda0003f04200 */
[----:B-1----:R-:W-:Y:S05]  /*2950*/  @P0 BRA P1, `(.L_x_87) ;  /* 0x0000000000100947 */ /* 0x002fea0000800000 */
[----:B------:R-:W-:Y:S01]  /*2960*/  IMAD.MOV.U32 R8, RZ, RZ, R4 ;  /* 0x000000ffff087224 */ /* 0x000fe200078e0004 */
[----:B------:R-:W-:Y:S01]  /*2970*/  MOV R0, 0x29a0 ;  /* 0x000029a000007802 */ /* 0x000fe20000000f00 */
[----:B------:R-:W-:-:S07]  /*2980*/  IMAD.MOV.U32 R9, RZ, RZ, R5 ;  /* 0x000000ffff097224 */ /* 0x000fce00078e0005 */
[----:B-----5:R-:W-:Y:S05]  /*2990*/  CALL.REL.NOINC `($__internal_1_$__cuda_sm20_div_rn_f64_full) ;  /* 0x00000000002c7944 */ /* 0x020fea0003c00000 */
.L_x_87:
[----:B-----5:R-:W0:Y:S01]  /*29a0*/  F2F.F64.F32 R2, R7 ;  /* 0x0000000700027310 */ /* 0x020e220000201800 */
[----:B------:R-:W-:Y:S01]  /*29b0*/  MOV R5, R29 ;  /* 0x0000001d00057202 */ /* 0x000fe20000000f00 */
[----:B0-----:R-:W-:Y:S01]  /*29c0*/  DSETP.MIN.AND P0, P1, R2, R28, PT ;  /* 0x0000001c0200722a */ /* 0x001fe20003900000 */
[----:B------:R-:W-:-:S05]  /*29d0*/  IMAD.MOV.U32 R0, RZ, RZ, R3 ;  /* 0x000000ffff007224 */ /* 0x000fca00078e0003 */
[----:B------:R-:W-:Y:S02]  /*29e0*/  FSEL R9, R0, R5, P0 ;  /* 0x0000000500097208 */ /* 0x000fe40000000000 */
[----:B------:R-:W-:-:S06]  /*29f0*/  SEL R2, R2, R28, P0 ;  /* 0x0000001c02027207 */ /* 0x000fcc0000000000 */
[----:B------:R-:W-:-:S05]  /*2a00*/  @P1 LOP3.LUT R9, R5, 0x80000, RZ, 0xfc, !PT ;  /* 0x0008000005091812 */ /* 0x000fca00078efcff */
[----:B------:R-:W-:-:S06]  /*2a10*/  IMAD.MOV.U32 R3, RZ, RZ, R9 ;  /* 0x000000ffff037224 */ /* 0x000fcc00078e0009 */
[----:B------:R-:W0:Y:S02]  /*2a20*/  F2F.F32.F64 R3, R2 ;  /* 0x0000000200037310 */ /* 0x000e240000301000 */
[----:B0-----:R-:W-:Y:S01]  /*2a30*/  STG.E desc[UR16][R22.64], R3 ;  /* 0x0000000316007986 */ /* 0x001fe2000c101910 */
[----:B------:R-:W-:Y:S05]  /*2a40*/  EXIT ;  /* 0x000000000000794d */ /* 0x000fea0003800000 */
        .weak           $__internal_1_$__cuda_sm20_div_rn_f64_full
        .type           $__internal_1_$__cuda_sm20_div_rn_f64_full,@function
        .size           $__internal_1_$__cuda_sm20_div_rn_f64_full,(.L_x_183 - $__internal_1_$__cuda_sm20_div_rn_f64_full)
$__internal_1_$__cuda_sm20_div_rn_f64_full:
[C---:B------:R-:W-:Y:S01]  /*2a50*/  FSETP.GEU.AND P0, PT, |R11|.reuse, 1.469367938527859385e-39, PT ;  /* 0x001000000b00780b */ /* 0x040fe20003f0e200 */
[----:B------:R-:W-:Y:S01]  /*2a60*/  IMAD.MOV.U32 R2, RZ, RZ, 0x1 ;  /* 0x00000001ff027424 */ /* 0x000fe200078e00ff */
[C---:B------:R-:W-:Y:S01]  /*2a70*/  LOP3.LUT R12, R11.reuse, 0x800fffff, RZ, 0xc0, !PT ;  /* 0x800fffff0b0c7812 */ /* 0x040fe200078ec0ff */
[----:B------:R-:W-:Y:S01]  /*2a80*/  IMAD.MOV.U32 R24, RZ, RZ, R8 ;  /* 0x000000ffff187224 */ /* 0x000fe200078e0008 */
[----:B------:R-:W-:Y:S02]  /*2a90*/  LOP3.LUT R5, R11, 0x7ff00000, RZ, 0xc0, !PT ;  /* 0x7ff000000b057812 */ /* 0x000fe400078ec0ff */
[----:B------:R-:W-:Y:S01]  /*2aa0*/  LOP3.LUT R13, R12, 0x3ff00000, RZ, 0xfc, !PT ;  /* 0x3ff000000c0d7812 */ /* 0x000fe200078efcff */
[----:B------:R-:W-:-:S06]  /*2ab0*/  IMAD.MOV.U32 R12, RZ, RZ, R10 ;  /* 0x000000ffff0c7224 */ /* 0x000fcc00078e000a */
[----:B------:R-:W-:-:S06]  /*2ac0*/  @!P0 DMUL R12, R10, 8.98846567431157953865e+307 ;  /* 0x7fe000000a0c8828 */ /* 0x000fcc0000000000 */
[----:B------:R-:W0:Y:S02]  /*2ad0*/  MUFU.RCP64H R3, R13 ;  /* 0x0000000d00037308 */ /* 0x000e240000001800 */
[----:B0-----:R-:W-:-:S08]  /*2ae0*/  DFMA R28, R2, -R12, 1 ;  /* 0x3ff00000021c742b */ /* 0x001fd0000000080c */
[----:B------:R-:W-:-:S08]  /*2af0*/  DFMA R28, R28, R28, R28 ;  /* 0x0000001c1c1c722b */ /* 0x000fd0000000001c */
[----:B------:R-:W-:Y:S01]  /*2b00*/  DFMA R28, R2, R28, R2 ;  /* 0x0000001c021c722b */ /* 0x000fe20000000002 */
[----:B------:R-:W-:Y:S01]  /*2b10*/  LOP3.LUT R2, R9, 0x7ff00000, RZ, 0xc0, !PT ;  /* 0x7ff0000009027812 */ /* 0x000fe200078ec0ff */
[----:B------:R-:W-:-:S03]  /*2b20*/  IMAD.MOV.U32 R3, RZ, RZ, 0x1ca00000 ;  /* 0x1ca00000ff037424 */ /* 0x000fc600078e00ff */
[----:B------:R-:W-:Y:S01]  /*2b30*/  ISETP.GE.U32.AND P1, PT, R2, R5, PT ;  /* 0x000000050200720c */ /* 0x000fe20003f26070 */
[----:B------:R-:W-:Y:S02]  /*2b40*/  IMAD.MOV.U32 R4, RZ, RZ, R2 ;  /* 0x000000ffff047224 */ /* 0x000fe400078e0002 */
[----:B------:R-:W-:Y:S01]  /*2b50*/  DFMA R26, R28, -R12, 1 ;  /* 0x3ff000001c1a742b */ /* 0x000fe2000000080c */
[----:B------:R-:W-:Y:S02]  /*2b60*/  SEL R25, R3, 0x63400000, !P1 ;  /* 0x6340000003197807 */ /* 0x000fe40004800000 */
[----:B------:R-:W-:Y:S02]  /*2b70*/  FSETP.GEU.AND P1, PT, |R9|, 1.469367938527859385e-39, PT ;  /* 0x001000000900780b */ /* 0x000fe40003f2e200 */
[----:B------:R-:W-:-:S03]  /*2b80*/  LOP3.LUT R25, R25, 0x800fffff, R9, 0xf8, !PT ;  /* 0x800fffff19197812 */ /* 0x000fc600078ef809 */
[----:B------:R-:W-:-:S08]  /*2b90*/  DFMA R28, R28, R26, R28 ;  /* 0x0000001a1c1c722b */ /* 0x000fd0000000001c */
[----:B------:R-:W-:Y:S05]  /*2ba0*/  @P1 BRA `(.L_x_88) ;  /* 0x0000000000201947 */ /* 0x000fea0003800000 */
[----:B------:R-:W-:Y:S01]  /*2bb0*/  LOP3.LUT R27, R11, 0x7ff00000, RZ, 0xc0, !PT ;  /* 0x7ff000000b1b7812 */ /* 0x000fe200078ec0ff */
[----:B------:R-:W-:-:S03]  /*2bc0*/  IMAD.MOV.U32 R26, RZ, RZ, RZ ;  /* 0x000000ffff1a7224 */ /* 0x000fc600078e00ff */
[----:B------:R-:W-:-:S04]  /*2bd0*/  ISETP.GE.U32.AND P1, PT, R2, R27, PT ;  /* 0x0000001b0200720c */ /* 0x000fc80003f26070 */
[----:B------:R-:W-:-:S04]  /*2be0*/  SEL R27, R3, 0x63400000, !P1 ;  /* 0x63400000031b7807 */ /* 0x000fc80004800000 */
[----:B------:R-:W-:-:S04]  /*2bf0*/  LOP3.LUT R27, R27, 0x80000000, R9, 0xf8, !PT ;  /* 0x800000001b1b7812 */ /* 0x000fc800078ef809 */
[----:B------:R-:W-:-:S06]  /*2c00*/  LOP3.LUT R27, R27, 0x100000, RZ, 0xfc, !PT ;  /* 0x001000001b1b7812 */ /* 0x000fcc00078efcff */
[----:B------:R-:W-:-:S10]  /*2c10*/  DFMA R24, R24, 2, -R26 ;  /* 0x400000001818782b */ /* 0x000fd4000000081a */
[----:B------:R-:W-:-:S07]  /*2c20*/  LOP3.LUT R4, R25, 0x7ff00000, RZ, 0xc0, !PT ;  /* 0x7ff0000019047812 */ /* 0x000fce00078ec0ff */
.L_x_88:
[----:B------:R-:W-:Y:S01]  /*2c30*/  @!P0 LOP3.LUT R5, R13, 0x7ff00000, RZ, 0xc0, !PT ;  /* 0x7ff000000d058812 */ /* 0x000fe200078ec0ff */
[----:B------:R-:W-:Y:S01]  /*2c40*/  DMUL R30, R28, R24 ;  /* 0x000000181c1e7228 */ /* 0x000fe20000000000 */
[----:B------:R-:W-:-:S04]  /*2c50*/  IADD3 R6, PT, PT, R4, -0x1, RZ ;  /* 0xffffffff04067810 */ /* 0x000fc80007ffe0ff */
[----:B------:R-:W-:Y:S01]  /*2c60*/  ISETP.GT.U32.AND P0, PT, R6, 0x7feffffe, PT ;  /* 0x7feffffe0600780c */ /* 0x000fe20003f04070 */
[----:B------:R-:W-:Y:S02]  /*2c70*/  VIADD R6, R5, 0xffffffff ;  /* 0xffffffff05067836 */ /* 0x000fe40000000000 */
[----:B------:R-:W-:-:S03]  /*2c80*/  DFMA R26, R30, -R12, R24 ;  /* 0x8000000c1e1a722b */ /* 0x000fc60000000018 */
[----:B------:R-:W-:-:S05]  /*2c90*/  ISETP.GT.U32.OR P0, PT, R6, 0x7feffffe, P0 ;  /* 0x7feffffe0600780c */ /* 0x000fca0000704470 */
[----:B------:R-:W-:-:S08]  /*2ca0*/  DFMA R26, R28, R26, R30 ;  /* 0x0000001a1c1a722b */ /* 0x000fd0000000001e */
[----:B------:R-:W-:Y:S05]  /*2cb0*/  @P0 BRA `(.L_x_89) ;  /* 0x00000000006c0947 */ /* 0x000fea0003800000 */
[----:B------:R-:W-:-:S04]  /*2cc0*/  LOP3.LUT R5, R11, 0x7ff00000, RZ, 0xc0, !PT ;  /* 0x7ff000000b057812 */ /* 0x000fc800078ec0ff */
[CC--:B------:R-:W-:Y:S02]  /*2cd0*/  VIADDMNMX R4, R2.reuse, -R5.reuse, 0xb9600000, !PT ;  /* 0xb960000002047446 */ /* 0x0c0fe40007800905 */
[----:B------:R-:W-:Y:S02]  /*2ce0*/  ISETP.GE.U32.AND P0, PT, R2, R5, PT ;  /* 0x000000050200720c */ /* 0x000fe40003f06070 */
[----:B------:R-:W-:Y:S02]  /*2cf0*/  VIMNMX R4, PT, PT, R4, 0x46a00000, PT ;  /* 0x46a0000004047848 */ /* 0x000fe40003fe0100 */
[----:B------:R-:W-:-:S05]  /*2d00*/  SEL R3, R3, 0x63400000, !P0 ;  /* 0x6340000003037807 */ /* 0x000fca0004000000 */
[----:B------:R-:W-:Y:S02]  /*2d10*/  IMAD.IADD R3, R4, 0x1, -R3 ;  /* 0x0000000104037824 */ /* 0x000fe400078e0a03 */
[----:B------:R-:W-:Y:S02]  /*2d20*/  IMAD.MOV.U32 R4, RZ, RZ, RZ ;  /* 0x000000ffff047224 */ /* 0x000fe400078e00ff */
[----:B------:R-:W-:-:S06]  /*2d30*/  VIADD R5, R3, 0x7fe00000 ;  /* 0x7fe0000003057836 */ /* 0x000fcc0000000000 */
[----:B------:R-:W-:-:S10]  /*2d40*/  DMUL R28, R26, R4 ;  /* 0x000000041a1c7228 */ /* 0x000fd40000000000 */
[----:B------:R-:W-:-:S13]  /*2d50*/  FSETP.GTU.AND P0, PT, |R29|, 1.469367938527859385e-39, PT ;  /* 0x001000001d00780b */ /* 0x000fda0003f0c200 */
[----:B------:R-:W-:Y:S05]  /*2d60*/  @P0 BRA `(.L_x_90) ;  /* 0x0000000000940947 */ /* 0x000fea0003800000 */
[----:B------:R-:W-:Y:S01]  /*2d70*/  DFMA R12, R26, -R12, R24 ;  /* 0x8000000c1a0c722b */ /* 0x000fe20000000018 */
[----:B------:R-:W-:-:S09]  /*2d80*/  IMAD.MOV.U32 R8, RZ, RZ, RZ ;  /* 0x000000ffff087224 */ /* 0x000fd200078e00ff */
[C---:B------:R-:W-:Y:S02]  /*2d90*/  FSETP.NEU.AND P0, PT, R13.reuse, RZ, PT ;  /* 0x000000ff0d00720b */ /* 0x040fe40003f0d000 */
[----:B------:R-:W-:-:S04]  /*2da0*/  LOP3.LUT R10, R13, 0x80000000, R11, 0x48, !PT ;  /* 0x800000000d0a7812 */ /* 0x000fc800078e480b */
[----:B------:R-:W-:-:S07]  /*2db0*/  LOP3.LUT R9, R10, R5, RZ, 0xfc, !PT ;  /* 0x000000050a097212 */ /* 0x000fce00078efcff */
[----:B------:R-:W-:Y:S05]  /*2dc0*/  @!P0 BRA `(.L_x_90) ;  /* 0x00000000007c8947 */ /* 0x000fea0003800000 */
[----:B------:R-:W-:Y:S01]  /*2dd0*/  IMAD.MOV R5, RZ, RZ, -R3 ;  /* 0x000000ffff057224 */ /* 0x000fe200078e0a03 */
[----:B------:R-:W-:Y:S01]  /*2de0*/  IADD3 R3, PT, PT, -R3, -0x43300000, RZ ;  /* 0xbcd0000003037810 */ /* 0x000fe20007ffe1ff */
[----:B------:R-:W-:-:S06]  /*2df0*/  IMAD.MOV.U32 R4, RZ, RZ, RZ ;  /* 0x000000ffff047224 */ /* 0x000fcc00078e00ff */
[----:B------:R-:W-:Y:S02]  /*2e00*/  DFMA R4, R28, -R4, R26 ;  /* 0x800000041c04722b */ /* 0x000fe4000000001a */
[----:B------:R-:W-:-:S08]  /*2e10*/  DMUL.RP R26, R26, R8 ;  /* 0x000000081a1a7228 */ /* 0x000fd00000008000 */
[----:B------:R-:W-:Y:S02]  /*2e20*/  FSETP.NEU.AND P0, PT, |R5|, R3, PT ;  /* 0x000000030500720b */ /* 0x000fe40003f0d200 */
[----:B------:R-:W-:Y:S02]  /*2e30*/  LOP3.LUT R3, R27, R10, RZ, 0x3c, !PT ;  /* 0x0000000a1b037212 */ /* 0x000fe400078e3cff */
[----:B------:R-:W-:Y:S02]  /*2e40*/  FSEL R28, R26, R28, !P0 ;  /* 0x0000001c1a1c7208 */ /* 0x000fe40004000000 */
[----:B------:R-:W-:Y:S01]  /*2e50*/  FSEL R29, R3, R29, !P0 ;  /* 0x0000001d031d7208 */ /* 0x000fe20004000000 */
[----:B------:R-:W-:Y:S06]  /*2e60*/  BRA `(.L_x_90) ;  /* 0x0000000000547947 */ /* 0x000fec0003800000 */
.L_x_89:
[----:B------:R-:W-:-:S14]  /*2e70*/  DSETP.NAN.AND P0, PT, R8, R8, PT ;  /* 0x000000080800722a */ /* 0x000fdc0003f08000 */
[----:B------:R-:W-:Y:S05]  /*2e80*/  @P0 BRA `(.L_x_91) ;  /* 0x0000000000440947 */ /* 0x000fea0003800000 */
[----:B------:R-:W-:-:S14]  /*2e90*/  DSETP.NAN.AND P0, PT, R10, R10, PT ;  /* 0x0000000a0a00722a */ /* 0x000fdc0003f08000 */
[----:B------:R-:W-:Y:S05]  /*2ea0*/  @P0 BRA `(.L_x_92) ;  /* 0x0000000000300947 */ /* 0x000fea0003800000 */
[----:B------:R-:W-:Y:S01]  /*2eb0*/  ISETP.NE.AND P0, PT, R4, R5, PT ;  /* 0x000000050400720c */ /* 0x000fe20003f05270 */
[----:B------:R-:W-:Y:S01]  /*2ec0*/  IMAD.MOV.U32 R28, RZ, RZ, 0x0 ;  /* 0x00000000ff1c7424 */ /* 0x000fe200078e00ff */
[----:B------:R-:W-:-:S11]  /*2ed0*/  MOV R29, 0xfff80000 ;  /* 0xfff80000001d7802 */ /* 0x000fd60000000f00 */
[----:B------:R-:W-:Y:S05]  /*2ee0*/  @!P0 BRA `(.L_x_90) ;  /* 0x0000000000348947 */ /* 0x000fea0003800000 */
[----:B------:R-:W-:Y:S02]  /*2ef0*/  ISETP.NE.AND P0, PT, R4, 0x7ff00000, PT ;  /* 0x7ff000000400780c */ /* 0x000fe40003f05270 */
[----:B------:R-:W-:Y:S02]  /*2f00*/  LOP3.LUT R29, R9, 0x80000000, R11, 0x48, !PT ;  /* 0x80000000091d7812 */ /* 0x000fe400078e480b */
[----:B------:R-:W-:-:S13]  /*2f10*/  ISETP.EQ.OR P0, PT, R5, RZ, !P0 ;  /* 0x000000ff0500720c */ /* 0x000fda0004702670 */
[----:B------:R-:W-:Y:S01]  /*2f20*/  @P0 LOP3.LUT R2, R29, 0x7ff00000, RZ, 0xfc, !PT ;  /* 0x7ff000001d020812 */ /* 0x000fe200078efcff */
[----:B------:R-:W-:Y:S02]  /*2f30*/  @!P0 IMAD.MOV.U32 R28, RZ, RZ, RZ ;  /* 0x000000ffff1c8224 */ /* 0x000fe400078e00ff */
[----:B------:R-:W-:Y:S02]  /*2f40*/  @P0 IMAD.MOV.U32 R28, RZ, RZ, RZ ;  /* 0x000000ffff1c0224 */ /* 0x000fe400078e00ff */
[----:B------:R-:W-:Y:S01]  /*2f50*/  @P0 IMAD.MOV.U32 R29, RZ, RZ, R2 ;  /* 0x000000ffff1d0224 */ /* 0x000fe200078e0002 */
[----:B------:R-:W-:Y:S06]  /*2f60*/  BRA `(.L_x_90) ;  /* 0x0000000000147947 */ /* 0x000fec0003800000 */
.L_x_92:
[----:B------:R-:W-:Y:S01]  /*2f70*/  LOP3.LUT R29, R11, 0x80000, RZ, 0xfc, !PT ;  /* 0x000800000b1d7812 */ /* 0x000fe200078efcff */
[----:B------:R-:W-:Y:S01]  /*2f80*/  IMAD.MOV.U32 R28, RZ, RZ, R10 ;  /* 0x000000ffff1c7224 */ /* 0x000fe200078e000a */
[----:B------:R-:W-:Y:S06]  /*2f90*/  BRA `(.L_x_90) ;  /* 0x0000000000087947 */ /* 0x000fec0003800000 */
.L_x_91:
[----:B------:R-:W-:Y:S01]  /*2fa0*/  LOP3.LUT R29, R9, 0x80000, RZ, 0xfc, !PT ;  /* 0x00080000091d7812 */ /* 0x000fe200078efcff */
[----:B------:R-:W-:-:S07]  /*2fb0*/  IMAD.MOV.U32 R28, RZ, RZ, R8 ;  /* 0x000000ffff1c7224 */ /* 0x000fce00078e0008 */
.L_x_90:
[----:B------:R-:W-:Y:S02]  /*2fc0*/  IMAD.MOV.U32 R2, RZ, RZ, R0 ;  /* 0x000000ffff027224 */ /* 0x000fe400078e0000 */
[----:B------:R-:W-:-:S04]  /*2fd0*/  IMAD.MOV.U32 R3, RZ, RZ, 0x0 ;  /* 0x00000000ff037424 */ /* 0x000fc800078e00ff */
[----:B------:R-:W-:Y:S05]  /*2fe0*/  RET.REL.NODEC R2 `(_Z17find_update_paramPfS_S_S_S_S_ii) ;  /* 0xffffffd002047950 */ /* 0x000fea0003c3ffff */
.L_x_93:
        /* <DEDUP_REMOVED lines=9> */
.L_x_183:


//--------------------- .text._Z10vector_mulPfS_S_S_ffii --------------------------
	.section	.text._Z10vector_mulPfS_S_S_ffii,"ax",@progbits
	.align	128
        .global         _Z10vector_mulPfS_S_S_ffii
        .type           _Z10vector_mulPfS_S_S_ffii,@function
        .size           _Z10vector_mulPfS_S_S_ffii,(.L_x_190 - _Z10vector_mulPfS_S_S_ffii)
        .other          _Z10vector_mulPfS_S_S_ffii,@"STO_CUDA_ENTRY STV_DEFAULT"
_Z10vector_mulPfS_S_S_ffii:
.text._Z10vector_mulPfS_S_S_ffii:
        /* <DEDUP_REMOVED lines=10> */
[----:B------:R-:W-:Y:S01]  /*00a0*/  BSSY.RECONVERGENT B0, `(.L_x_94) ;  /* 0x000001d000007945 */ /* 0x000fe20003800200 */
[----:B------:R-:W1:Y:S01]  /*00b0*/  LDCU UR4, c[0x0][0x360] ;  /* 0x00006c00ff0477ac */ /* 0x000e620008000800 */
[----:B------:R-:W2:Y:S01]  /*00c0*/  LDCU.64 UR6, c[0x0][0x358] ;  /* 0x00006b00ff0677ac */ /* 0x000ea20008000a00 */
[----:B------:R-:W3:Y:S01]  /*00d0*/  LDCU.64 UR12, c[0x0][0x3a0] ;  /* 0x00007400ff0c77ac */ /* 0x000ee20008000a00 */
[----:B------:R-:W4:Y:S01]  /*00e0*/  LDCU.64 UR14, c[0x0][0x398] ;  /* 0x00007300ff0e77ac */ /* 0x000f220008000a00 */
[----:B------:R-:W0:Y:S02]  /*00f0*/  LDCU.128 UR8, c[0x0][0x380] ;  /* 0x00007000ff0877ac */ /* 0x000e240008000c00 */
[----:B0-----:R-:W-:-:S04]  /*0100*/  IMAD.WIDE.U32 R2, R11, 0x4, R2 ;  /* 0x000000040b027825 */ /* 0x001fc800078e0002 */
[----:B-1234-:R-:W-:-:S07]  /*0110*/  IMAD R11, R11, UR5, RZ ;  /* 0x000000050b0b7c24 */ /* 0x01efce000f8e02ff */
.L_x_95:
[----:B------:R-:W-:Y:S01]  /*0120*/  IADD3 R12, P0, PT, R11, R0, RZ ;  /* 0x000000000b0c7210 */ /* 0x000fe20007f1e0ff */
[----:B------:R-:W2:Y:S01]  /*0130*/  LDG.E R10, desc[UR6][R2.64] ;  /* 0x00000006020a7981 */ /* 0x000ea2000c1e1900 */
[----:B------:R-:W-:-:S03]  /*0140*/  SHF.R.S32.HI R4, RZ, 0x1f, R0 ;  /* 0x0000001fff047819 */ /* 0x000fc60000011400 */
[----:B------:R-:W-:Y:S01]  /*0150*/  IMAD.SHL.U32 R8, R12, 0x4, RZ ;  /* 0x000000040c087824 */ /* 0x000fe200078e00ff */
[----:B------:R-:W-:-:S04]  /*0160*/  LEA.HI.X.SX32 R5, R11, R4, 0x1, P0 ;  /* 0x000000040b057211 */ /* 0x000fc800000f0eff */
[----:B------:R-:W-:Y:S02]  /*0170*/  SHF.L.U64.HI R12, R12, 0x2, R5 ;  /* 0x000000020c0c7819 */ /* 0x000fe40000010205 */
[C---:B------:R-:W-:Y:S02]  /*0180*/  IADD3 R4, P0, PT, R8.reuse, UR8, RZ ;  /* 0x0000000808047c10 */ /* 0x040fe4000ff1e0ff */
[----:B------:R-:W-:Y:S02]  /*0190*/  IADD3 R6, P1, PT, R8, UR10, RZ ;  /* 0x0000000a08067c10 */ /* 0x000fe4000ff3e0ff */
[C---:B------:R-:W-:Y:S02]  /*01a0*/  IADD3.X R5, PT, PT, R12.reuse, UR9, RZ, P0, !PT ;  /* 0x000000090c057c10 */ /* 0x040fe400087fe4ff */
[----:B------:R-:W-:-:S03]  /*01b0*/  IADD3.X R7, PT, PT, R12, UR11, RZ, P1, !PT ;  /* 0x0000000b0c077c10 */ /* 0x000fc60008ffe4ff */
[----:B------:R-:W3:Y:S04]  /*01c0*/  LDG.E R4, desc[UR6][R4.64] ;  /* 0x0000000604047981 */ /* 0x000ee8000c1e1900 */
[----:B------:R-:W4:Y:S01]  /*01d0*/  LDG.E R6, desc[UR6][R6.64] ;  /* 0x0000000606067981 */ /* 0x000f22000c1e1900 */
[----:B------:R-:W-:Y:S01]  /*01e0*/  IADD3 R8, P0, PT, R8, UR14, RZ ;  /* 0x0000000e08087c10 */ /* 0x000fe2000ff1e0ff */
[----:B------:R-:W-:Y:S02]  /*01f0*/  VIADD R0, R0, UR4 ;  /* 0x0000000400007c36 */ /* 0x000fe40008000000 */
[----:B---3--:R-:W-:-:S04]  /*0200*/  FMUL R9, R4, UR13 ;  /* 0x0000000d04097c20 */ /* 0x008fc80008400000 */
[----:B----4-:R-:W-:Y:S01]  /*0210*/  FMUL R13, R9, R6 ;  /* 0x00000006090d7220 */ /* 0x010fe20000400000 */
[----:B------:R-:W-:-:S03]  /*0220*/  IADD3.X R9, PT, PT, R12, UR15, RZ, P0, !PT ;  /* 0x0000000f0c097c10 */ /* 0x000fc600087fe4ff */
[----:B--2---:R-:W-:-:S05]  /*0230*/  FFMA R13, R10, UR12, R13 ;  /* 0x0000000c0a0d7c23 */ /* 0x004fca000800000d */
[----:B------:R0:W-:Y:S01]  /*0240*/  STG.E desc[UR6][R8.64], R13 ;  /* 0x0000000d08007986 */ /* 0x0001e2000c101906 */
[----:B------:R-:W-:-:S13]  /*0250*/  ISETP.GE.AND P0, PT, R0, UR5, PT ;  /* 0x0000000500007c0c */ /* 0x000fda000bf06270 */
[----:B0-----:R-:W-:Y:S05]  /*0260*/  @!P0 BRA `(.L_x_95) ;  /* 0xfffffffc00ac8947 */ /* 0x001fea000383ffff */
[----:B------:R-:W-:Y:S05]  /*0270*/  BSYNC.RECONVERGENT B0 ;  /* 0x0000000000007941 */ /* 0x000fea0003800200 */
.L_x_94:
[----:B------:R-:W-:Y:S05]  /*0280*/  EXIT ;  /* 0x000000000000794d */ /* 0x000fea0003800000 */
.L_x_96:
        /* <DEDUP_REMOVED lines=15> */
.L_x_190:


//--------------------- .text._Z10vector_addPfS_S_S_fffii --------------------------
	.section	.text._Z10vector_addPfS_S_S_fffii,"ax",@progbits
	.align	128
        .global         _Z10vector_addPfS_S_S_fffii
        .type           _Z10vector_addPfS_S_S_fffii,@function
        .size           _Z10vector_addPfS_S_S_fffii,(.L_x_191 - _Z10vector_addPfS_S_S_fffii)
        .other          _Z10vector_addPfS_S_S_fffii,@"STO_CUDA_ENTRY STV_DEFAULT"
_Z10vector_addPfS_S_S_fffii:
.text._Z10vector_addPfS_S_S_fffii:
[----:B------:R-:W-:Y:S08]  /*0000*/  LDC R1, c[0x0][0x37c] ;  /* 0x0000df00ff017b82 */ /* 0x000ff00000000800 */
[----:B------:R-:W0:Y:S08]  /*0010*/  S2UR UR4, SR_CTAID.X ;  /* 0x00000000000479c3 */ /* 0x000e300000002500 */
[----:B------:R-:W0:Y:S02]  /*0020*/  LDC R0, c[0x0][0x3b0] ;  /* 0x0000ec00ff007b82 */ /* 0x000e240000000800 */
[----:B0-----:R-:W-:-:S13]  /*0030*/  ISETP.LE.U32.AND P0, PT, R0, UR4, PT ;  /* 0x0000000400007c0c */ /* 0x001fda000bf03070 */
[----:B------:R-:W-:Y:S05]  /*0040*/  @P0 EXIT ;  /* 0x000000000000094d */ /* 0x000fea0003800000 */
[----:B------:R-:W0:Y:S01]  /*0050*/  S2R R11, SR_TID.X ;  /* 0x00000000000b7919 */ /* 0x000e220000002100 */
[----:B------:R-:W0:Y:S02]  /*0060*/  LDC R14, c[0x0][0x3ac] ;  /* 0x0000eb00ff0e7b82 */ /* 0x000e240000000800 */
[----:B0-----:R-:W-:-:S13]  /*0070*/  ISETP.GE.AND P0, PT, R11, R14, PT ;  /* 0x0000000e0b00720c */ /* 0x001fda0003f06270 */
[----:B------:R-:W-:Y:S05]  /*0080*/  @P0 EXIT ;  /* 0x000000000000094d */ /* 0x000fea0003800000 */
[----:B------:R-:W-:Y:S01]  /*0090*/  BSSY.RECONVERGENT B0, `(.L_x_97) ;  /* 0x000001f000007945 */ /* 0x000fe20003800200 */
[----:B------:R-:W-:Y:S01]  /*00a0*/  IMAD R0, R14, UR4, RZ ;  /* 0x000000040e007c24 */ /* 0x000fe2000f8e02ff */
[----:B------:R-:W0:Y:S01]  /*00b0*/  LDCU UR5, c[0x0][0x360] ;  /* 0x00006c00ff0577ac */ /* 0x000e220008000800 */
[----:B------:R-:W1:Y:S01]  /*00c0*/  LDCU.64 UR6, c[0x0][0x358] ;  /* 0x00006b00ff0677ac */ /* 0x000e620008000a00 */
[----:B------:R-:W2:Y:S01]  /*00d0*/  LDCU UR14, c[0x0][0x3a8] ;  /* 0x00007500ff0e77ac */ /* 0x000ea20008000800 */
[----:B------:R-:W3:Y:S01]  /*00e0*/  LDCU.64 UR12, c[0x0][0x3a0] ;  /* 0x00007400ff0c77ac */ /* 0x000ee20008000a00 */
[----:B------:R-:W4:Y:S01]  /*00f0*/  LDCU.128 UR8, c[0x0][0x380] ;  /* 0x00007000ff0877ac */ /* 0x000f220008000c00 */
[----:B------:R-:W0:Y:S02]  /*0100*/  LDCU.128 UR16, c[0x0][0x390] ;  /* 0x00007200ff1077ac */ /* 0x000e240008000c00 */
.L_x_98:
[----:B------:R-:W-:Y:S02]  /*0110*/  IADD3 R12, P0, PT, R0, R11, RZ ;  /* 0x0000000b000c7210 */ /* 0x000fe40007f1e0ff */
[----:B------:R-:W-:-:S03]  /*0120*/  SHF.R.S32.HI R3, RZ, 0x1f, R11 ;  /* 0x0000001fff037819 */ /* 0x000fc6000001140b */
[----:B0-----:R-:W-:Y:S01]  /*0130*/  IMAD.SHL.U32 R8, R12, 0x4, RZ ;  /* 0x000000040c087824 */ /* 0x001fe200078e00ff */
[----:B------:R-:W-:-:S04]  /*0140*/  LEA.HI.X.SX32 R3, R0, R3, 0x1, P0 ;  /* 0x0000000300037211 */ /* 0x000fc800000f0eff */
[----:B------:R-:W-:Y:S02]  /*0150*/  SHF.L.U64.HI R12, R12, 0x2, R3 ;  /* 0x000000020c0c7819 */ /* 0x000fe40000010203 */
[C---:B----4-:R-:W-:Y:S02]  /*0160*/  IADD3 R4, P1, PT, R8.reuse, UR10, RZ ;  /* 0x0000000a08047c10 */ /* 0x050fe4000ff3e0ff */
[----:B------:R-:W-:Y:S02]  /*0170*/  IADD3 R2, P0, PT, R8, UR8, RZ ;  /* 0x0000000808027c10 */ /* 0x000fe4000ff1e0ff */
[----:B------:R-:W-:Y:S02]  /*0180*/  IADD3.X R5, PT, PT, R12, UR11, RZ, P1, !PT ;  /* 0x0000000b0c057c10 */ /* 0x000fe40008ffe4ff */
[----:B0-----:R-:W-:Y:S02]  /*0190*/  IADD3 R6, P1, PT, R8, UR16, RZ ;  /* 0x0000001008067c10 */ /* 0x001fe4000ff3e0ff */
[C---:B------:R-:W-:Y:S01]  /*01a0*/  IADD3.X R3, PT, PT, R12.reuse, UR9, RZ, P0, !PT ;  /* 0x000000090c037c10 */ /* 0x040fe200087fe4ff */
[----:B-1----:R-:W3:Y:S01]  /*01b0*/  LDG.E R4, desc[UR6][R4.64] ;  /* 0x0000000604047981 */ /* 0x002ee2000c1e1900 */
[----:B------:R-:W-:-:S03]  /*01c0*/  IADD3.X R7, PT, PT, R12, UR17, RZ, P1, !PT ;  /* 0x000000110c077c10 */ /* 0x000fc60008ffe4ff */
[----:B------:R-:W4:Y:S04]  /*01d0*/  LDG.E R2, desc[UR6][R2.64] ;  /* 0x0000000602027981 */ /* 0x000f28000c1e1900 */
[----:B------:R-:W2:Y:S01]  /*01e0*/  LDG.E R7, desc[UR6][R6.64] ;  /* 0x0000000606077981 */ /* 0x000ea2000c1e1900 */
[----:B------:R-:W-:Y:S01]  /*01f0*/  IADD3 R8, P0, PT, R8, UR18, RZ ;  /* 0x0000001208087c10 */ /* 0x000fe2000ff1e0ff */
[----:B------:R-:W-:Y:S02]  /*0200*/  VIADD R11, R11, UR5 ;  /* 0x000000050b0b7c36 */ /* 0x000fe40008000000 */
[----:B---3--:R-:W-:-:S04]  /*0210*/  FMUL R9, R4, UR13 ;  /* 0x0000000d04097c20 */ /* 0x008fc80008400000 */
[----:B----4-:R-:W-:Y:S01]  /*0220*/  FFMA R10, R2, UR12, R9 ;  /* 0x0000000c020a7c23 */ /* 0x010fe20008000009 */
[----:B------:R-:W-:Y:S02]  /*0230*/  IADD3.X R9, PT, PT, R12, UR19, RZ, P0, !PT ;  /* 0x000000130c097c10 */ /* 0x000fe400087fe4ff */
[----:B------:R-:W-:Y:S01]  /*0240*/  ISETP.GE.AND P0, PT, R11, R14, PT ;  /* 0x0000000e0b00720c */ /* 0x000fe20003f06270 */
[----:B--2---:R-:W-:-:S05]  /*0250*/  FFMA R13, R7, UR14, R10 ;  /* 0x0000000e070d7c23 */ /* 0x004fca000800000a */
[----:B------:R0:W-:Y:S07]  /*0260*/  STG.E desc[UR6][R8.64], R13 ;  /* 0x0000000d08007986 */ /* 0x0001ee000c101906 */
[----:B------:R-:W-:Y:S05]  /*0270*/  @!P0 BRA `(.L_x_98) ;  /* 0xfffffffc00a48947 */ /* 0x000fea000383ffff */
[----:B------:R-:W-:Y:S05]  /*0280*/  BSYNC.RECONVERGENT B0 ;  /* 0x0000000000007941 */ /* 0x000fea0003800200 */
.L_x_97:
[----:B------:R-:W-:Y:S05]  /*0290*/  EXIT ;  /* 0x000000000000794d */ /* 0x000fea0003800000 */
.L_x_99:
        /* <DEDUP_REMOVED lines=14> */
.L_x_191:


//--------------------- .text._Z15diag_vector_mulPfS_S_S_iii --------------------------
	.section	.text._Z15diag_vector_mulPfS_S_S_iii,"ax",@progbits
	.align	128
        .global         _Z15diag_vector_mulPfS_S_S_iii
        .type           _Z15diag_vector_mulPfS_S_S_iii,@function
        .size           _Z15diag_vector_mulPfS_S_S_iii,(.L_x_184 - _Z15diag_vector_mulPfS_S_S_iii)
        .other          _Z15diag_vector_mulPfS_S_S_iii,@"STO_CUDA_ENTRY STV_DEFAULT"
_Z15diag_vector_mulPfS_S_S_iii:
.text._Z15diag_vector_mulPfS_S_S_iii:
[----:B------:R-:W-:Y:S08]  /*0000*/  LDC R1, c[0x0][0x37c] ;  /* 0x0000df00ff017b82 */ /* 0x000ff00000000800 */
[----:B------:R-:W0:Y:S08]  /*0010*/  S2UR UR4, SR_CTAID.X ;  /* 0x00000000000479c3 */ /* 0x000e300000002500 */
[----:B------:R-:W0:Y:S02]  /*0020*/  LDC R0, c[0x0][0x3a8] ;  /* 0x0000ea00ff007b82 */ /* 0x000e240000000800 */
[----:B0-----:R-:W-:-:S13]  /*0030*/  ISETP.LE.U32.AND P0, PT, R0, UR4, PT ;  /* 0x0000000400007c0c */ /* 0x001fda000bf03070 */
[----:B------:R-:W-:Y:S05]  /*0040*/  @P0 EXIT ;  /* 0x000000000000094d */ /* 0x000fea0003800000 */
[----:B------:R-:W0:Y:S01]  /*0050*/  S2R R9, SR_TID.X ;  /* 0x0000000000097919 */ /* 0x000e220000002100 */
[----:B------:R-:W1:Y:S02]  /*0060*/  LDCU UR5, c[0x0][0x3a0] ;  /* 0x00007400ff0577ac */ /* 0x000e640008000800 */
[----:B-1----:R-:W-:Y:S02]  /*0070*/  UIMAD UR4, UR4, UR5, URZ ;  /* 0x00000005040472a4 */ /* 0x002fe4000f8e02ff */
[----:B0-----:R-:W-:-:S13]  /*0080*/  ISETP.GE.AND P0, PT, R9, UR5, PT ;  /* 0x0000000509007c0c */ /* 0x001fda000bf06270 */
[----:B------:R-:W-:Y:S05]  /*0090*/  @P0 EXIT ;  /* 0x000000000000094d */ /* 0x000fea0003800000 */
[----:B------:R-:W0:Y:S01]  /*00a0*/  LDCU.128 UR8, c[0x0][0x390] ;  /* 0x00007200ff0877ac */ /* 0x000e220008000c00 */
[----:B------:R-:W1:Y:S01]  /*00b0*/  LDCU UR16, c[0x0][0x3a4] ;  /* 0x00007480ff1077ac */ /* 0x000e620008000800 */
[----:B------:R-:W-:Y:S02]  /*00c0*/  USHF.L.U32 UR5, UR4, 0x2, URZ ;  /* 0x0000000204057899 */ /* 0x000fe400080006ff */
[----:B------:R-:W-:Y:S01]  /*00d0*/  USHF.R.S32.HI UR13, URZ, 0x1f, UR4 ;  /* 0x0000001fff0d7899 */ /* 0x000fe20008011404 */
[----:B------:R-:W2:Y:S01]  /*00e0*/  LDCU UR12, c[0x0][0x360] ;  /* 0x00006c00ff0c77ac */ /* 0x000ea20008000800 */
[----:B------:R-:W3:Y:S01]  /*00f0*/  LDCU.64 UR14, c[0x0][0x358] ;  /* 0x00006b00ff0e77ac */ /* 0x000ee20008000a00 */
[----:B0-----:R-:W-:Y:S02]  /*0100*/  UIADD3 UR6, UP0, UPT, UR5, UR8, URZ ;  /* 0x0000000805067290 */ /* 0x001fe4000ff1e0ff */
[----:B------:R-:W-:Y:S02]  /*0110*/  UIADD3 UR8, UP1, UPT, UR5, UR10, URZ ;  /* 0x0000000a05087290 */ /* 0x000fe4000ff3e0ff */
[----:B------:R-:W-:-:S02]  /*0120*/  USHF.L.U64.HI UR5, UR4, 0x2, UR13 ;  /* 0x0000000204057899 */ /* 0x000fc4000801020d */
[----:B------:R-:W-:Y:S01]  /*0130*/  IMAD.U32 R4, RZ, RZ, UR6 ;  /* 0x00000006ff047e24 */ /* 0x000fe2000f8e00ff */
[----:B------:R-:W0:Y:S01]  /*0140*/  LDCU UR24, c[0x0][0x3a0] ;  /* 0x00007400ff1877ac */ /* 0x000e220008000800 */
[----:B------:R-:W-:Y:S01]  /*0150*/  IMAD.U32 R6, RZ, RZ, UR8 ;  /* 0x00000008ff067e24 */ /* 0x000fe2000f8e00ff */
[----:B------:R-:W-:Y:S02]  /*0160*/  UIADD3.X UR7, UPT, UPT, UR5, UR9, URZ, UP0, !UPT ;  /* 0x0000000905077290 */ /* 0x000fe400087fe4ff */
[----:B-1----:R-:W-:Y:S02]  /*0170*/  UISETP.NE.AND UP0, UPT, UR16, URZ, UPT ;  /* 0x000000ff1000728c */ /* 0x002fe4000bf05270 */
[----:B------:R-:W-:Y:S02]  /*0180*/  UIADD3.X UR5, UPT, UPT, UR5, UR11, URZ, UP1, !UPT ;  /* 0x0000000b05057290 */ /* 0x000fe40008ffe4ff */
[----:B------:R-:W-:Y:S01]  /*0190*/  IMAD.U32 R5, RZ, RZ, UR7 ;  /* 0x00000007ff057e24 */ /* 0x000fe2000f8e00ff */
[----:B------:R-:W1:Y:S03]  /*01a0*/  LDCU UR17, c[0x0][0x3a0] ;  /* 0x00007400ff1177ac */ /* 0x000e660008000800 */
[----:B------:R-:W-:Y:S01]  /*01b0*/  IMAD.U32 R7, RZ, RZ, UR5 ;  /* 0x00000005ff077e24 */ /* 0x000fe2000f8e00ff */
[----:B------:R-:W4:Y:S01]  /*01c0*/  LDCU.64 UR18, c[0x0][0x388] ;  /* 0x00007100ff1277ac */ /* 0x000f220008000a00 */
[----:B------:R-:W0:Y:S01]  /*01d0*/  LDCU.128 UR20, c[0x0][0x380] ;  /* 0x00007000ff1477ac */ /* 0x000e220008000c00 */
[----:B--23--:R-:W-:Y:S05]  /*01e0*/  BRA.U !UP0, `(.L_x_100) ;  /* 0x0000000108887547 */ /* 0x00cfea000b800000 */
[----:B------:R-:W-:Y:S01]  /*01f0*/  BSSY.RECONVERGENT B0, `(.L_x_101) ;  /* 0x0000020000007945 */ /* 0x000fe20003800200 */
.L_x_104:
[----:B------:R-:W-:-:S04]  /*0200*/  IADD3 R0, P0, PT, R9, UR4, RZ ;  /* 0x0000000409007c10 */ /* 0x000fc8000ff1e0ff */
[----:B--2---:R-:W-:Y:S02]  /*0210*/  LEA.HI.X.SX32 R3, R9, UR13, 0x1, P0 ;  /* 0x0000000d09037c11 */ /* 0x004fe400080f0eff */
[----:B----4-:R-:W-:-:S04]  /*0220*/  LEA R14, P0, R0, UR18, 0x2 ;  /* 0x00000012000e7c11 */ /* 0x010fc8000f8010ff */
[----:B------:R-:W-:-:S05]  /*0230*/  LEA.HI.X R15, R0, UR19, R3, 0x2, P0 ;  /* 0x00000013000f7c11 */ /* 0x000fca00080f1403 */
[----:B------:R-:W2:Y:S01]  /*0240*/  LDG.E R14, desc[UR14][R14.64] ;  /* 0x0000000e0e0e7981 */ /* 0x000ea2000c1e1900 */
[----:B------:R-:W-:-:S05]  /*0250*/  IMAD.WIDE R12, R9, 0x4, R4 ;  /* 0x00000004090c7825 */ /* 0x000fca00078e0204 */
[----:B------:R-:W3:Y:S01]  /*0260*/  LDG.E R0, desc[UR14][R12.64] ;  /* 0x0000000e0c007981 */ /* 0x000ee2000c1e1900 */
[----:B------:R-:W-:Y:S01]  /*0270*/  UMOV UR6, 0xe826d695 ;  /* 0xe826d69500067882 */ /* 0x000fe20000000000 */
[----:B------:R-:W-:Y:S01]  /*0280*/  UMOV UR7, 0x3e112e0b ;  /* 0x3e112e0b00077882 */ /* 0x000fe20000000000 */
[----:B------:R-:W-:Y:S01]  /*0290*/  IMAD.MOV.U32 R11, RZ, RZ, R9 ;  /* 0x000000ffff0b7224 */ /* 0x000fe200078e0009 */
[----:B------:R-:W-:Y:S01]  /*02a0*/  BSSY.RECONVERGENT B1, `(.L_x_102) ;  /* 0x0000011000017945 */ /* 0x000fe20003800200 */
[----:B------:R-:W-:-:S05]  /*02b0*/  VIADD R9, R9, UR12 ;  /* 0x0000000c09097c36 */ /* 0x000fca0008000000 */
[----:B-1----:R-:W-:Y:S01]  /*02c0*/  ISETP.GE.AND P2, PT, R9, UR17, PT ;  /* 0x0000001109007c0c */ /* 0x002fe2000bf46270 */
[----:B--2---:R-:W1:Y:S02]  /*02d0*/  F2F.F64.F32 R2, |R14| ;  /* 0x4000000e00027310 */ /* 0x004e640000201800 */
[----:B-1----:R-:W-:-:S06]  /*02e0*/  DSETP.GEU.AND P0, PT, R2, UR6, PT ;  /* 0x0000000602007e2a */ /* 0x002fcc000bf0e000 */
[----:B------:R-:W-:-:S04]  /*02f0*/  FSEL R17, R14, 9.9999997171806853657e-10, P0 ;  /* 0x3089705f0e117808 */ /* 0x000fc80000000000 */
[----:B------:R-:W1:Y:S08]  /*0300*/  MUFU.RCP R2, R17 ;  /* 0x0000001100027308 */ /* 0x000e700000001000 */
[----:B---3--:R-:W2:Y:S01]  /*0310*/  FCHK P0, R0, R17 ;  /* 0x0000001100007302 */ /* 0x008ea20000000000 */
[----:B-1----:R-:W-:-:S04]  /*0320*/  FFMA R3, -R17, R2, 1 ;  /* 0x3f80000011037423 */ /* 0x002fc80000000102 */
[----:B------:R-:W-:-:S04]  /*0330*/  FFMA R3, R2, R3, R2 ;  /* 0x0000000302037223 */ /* 0x000fc80000000002 */
[----:B------:R-:W-:-:S04]  /*0340*/  FFMA R2, R0, R3, RZ ;  /* 0x0000000300027223 */ /* 0x000fc800000000ff */
[----:B------:R-:W-:-:S04]  /*0350*/  FFMA R8, -R17, R2, R0 ;  /* 0x0000000211087223 */ /* 0x000fc80000000100 */
[----:B------:R-:W-:Y:S01]  /*0360*/  FFMA R13, R3, R8, R2 ;  /* 0x00000008030d7223 */ /* 0x000fe20000000002 */
[----:B--2---:R-:W-:Y:S06]  /*0370*/  @!P0 BRA `(.L_x_103) ;  /* 0x00000000000c8947 */ /* 0x004fec0003800000 */
[----:B------:R-:W-:Y:S01]  /*0380*/  IMAD.MOV.U32 R3, RZ, RZ, R17 ;  /* 0x000000ffff037224 */ /* 0x000fe200078e0011 */
[----:B------:R-:W-:-:S07]  /*0390*/  MOV R2, 0x3b0 ;  /* 0x000003b000027802 */ /* 0x000fce0000000f00 */
[----:B0-----:R-:W-:Y:S05]  /*03a0*/  CALL.REL.NOINC `($__internal_2_$__cuda_sm3x_div_rn_noftz_f32_slowpath) ;  /* 0x0000000000b87944 */ /* 0x001fea0003c00000 */
.L_x_103:
[----:B0-----:R-:W-:Y:S05]  /*03b0*/  BSYNC.RECONVERGENT B1 ;  /* 0x0000000000017941 */ /* 0x001fea0003800200 */
.L_x_102:
[----:B------:R-:W-:-:S05]  /*03c0*/  IMAD.WIDE R2, R11, 0x4, R6 ;  /* 0x000000040b027825 */ /* 0x000fca00078e0206 */
[----:B------:R2:W-:Y:S01]  /*03d0*/  STG.E desc[UR14][R2.64], R13 ;  /* 0x0000000d02007986 */ /* 0x0005e2000c10190e */
[----:B------:R-:W-:Y:S05]  /*03e0*/  @!P2 BRA `(.L_x_104) ;  /* 0xfffffffc0084a947 */ /* 0x000fea000383ffff */
[----:B------:R-:W-:Y:S05]  /*03f0*/  BSYNC.RECONVERGENT B0 ;  /* 0x0000000000007941 */ /* 0x000fea0003800200 */
.L_x_101:
[----:B------:R-:W-:Y:S05]  /*0400*/  EXIT ;  /* 0x000000000000794d */ /* 0x000fea0003800000 */
.L_x_100:
[----:B------:R-:W-:Y:S01]  /*0410*/  BSSY.RECONVERGENT B0, `(.L_x_105) ;  /* 0x0000026000007945 */ /* 0x000fe20003800200 */
.L_x_108:
[----:B------:R-:W-:-:S04]  /*0420*/  IADD3 R0, P0, PT, R9, UR4, RZ ;  /* 0x0000000409007c10 */ /* 0x000fc8000ff1e0ff */
[----:B--2---:R-:W-:Y:S01]  /*0430*/  LEA.HI.X.SX32 R3, R9, UR13, 0x1, P0 ;  /* 0x0000000d09037c11 */ /* 0x004fe200080f0eff */
[----:B------:R-:W-:-:S03]  /*0440*/  IMAD.SHL.U32 R14, R0, 0x4, RZ ;  /* 0x00000004000e7824 */ /* 0x000fc600078e00ff */
[----:B------:R-:W-:Y:S02]  /*0450*/  SHF.L.U64.HI R0, R0, 0x2, R3 ;  /* 0x0000000200007819 */ /* 0x000fe40000010203 */
[----:B0-----:R-:W-:-:S04]  /*0460*/  IADD3 R10, P0, PT, R14, UR22, RZ ;  /* 0x000000160e0a7c10 */ /* 0x001fc8000ff1e0ff */
[----:B------:R-:W-:-:S05]  /*0470*/  IADD3.X R11, PT, PT, R0, UR23, RZ, P0, !PT ;  /* 0x00000017000b7c10 */ /* 0x000fca00087fe4ff */
[----:B------:R0:W2:Y:S01]  /*0480*/  LDG.E R10, desc[UR14][R10.64] ;  /* 0x0000000e0a0a7981 */ /* 0x0000a2000c1e1900 */
[----:B------:R-:W-:Y:S01]  /*0490*/  IADD3 R14, P0, PT, R14, UR20, RZ ;  /* 0x000000140e0e7c10 */ /* 0x000fe2000ff1e0ff */
[----:B------:R-:W-:-:S03]  /*04a0*/  IMAD.WIDE R12, R9, 0x4, R4 ;  /* 0x00000004090c7825 */ /* 0x000fc600078e0204 */
[----:B------:R-:W-:-:S03]  /*04b0*/  IADD3.X R15, PT, PT, R0, UR21, RZ, P0, !PT ;  /* 0x00000015000f7c10 */ /* 0x000fc600087fe4ff */
[----:B------:R-:W3:Y:S04]  /*04c0*/  LDG.E R13, desc[UR14][R12.64] ;  /* 0x0000000e0c0d7981 */ /* 0x000ee8000c1e1900 */
[----:B------:R-:W3:Y:S01]  /*04d0*/  LDG.E R0, desc[UR14][R14.64] ;  /* 0x0000000e0e007981 */ /* 0x000ee2000c1e1900 */
[----:B------:R-:W-:Y:S01]  /*04e0*/  UMOV UR6, 0xe826d695 ;  /* 0xe826d69500067882 */ /* 0x000fe20000000000 */
[----:B------:R-:W-:Y:S01]  /*04f0*/  UMOV UR7, 0x3e112e0b ;  /* 0x3e112e0b00077882 */ /* 0x000fe20000000000 */
[----:B0-----:R-:W-:Y:S01]  /*0500*/  IMAD.MOV.U32 R11, RZ, RZ, R9 ;  /* 0x000000ffff0b7224 */ /* 0x001fe200078e0009 */
[----:B------:R-:W-:Y:S01]  /*0510*/  BSSY.RECONVERGENT B1, `(.L_x_106) ;  /* 0x0000012000017945 */ /* 0x000fe20003800200 */
[----:B------:R-:W-:-:S05]  /*0520*/  VIADD R9, R9, UR12 ;  /* 0x0000000c09097c36 */ /* 0x000fca0008000000 */
[----:B------:R-:W-:Y:S01]  /*0530*/  ISETP.GE.AND P2, PT, R9, UR24, PT ;  /* 0x0000001809007c0c */ /* 0x000fe2000bf46270 */
[----:B--2---:R-:W0:Y:S01]  /*0540*/  F2F.F64.F32 R2, |R10| ;  /* 0x4000000a00027310 */ /* 0x004e220000201800 */
[----:B---3--:R-:W-:Y:S01]  /*0550*/  FMUL R0, R0, R13 ;  /* 0x0000000d00007220 */ /* 0x008fe20000400000 */
[----:B0-----:R-:W-:-:S06]  /*0560*/  DSETP.GEU.AND P0, PT, R2, UR6, PT ;  /* 0x0000000602007e2a */ /* 0x001fcc000bf0e000 */
[----:B------:R-:W-:-:S04]  /*0570*/  FSEL R17, R10, 9.9999997171806853657e-10, P0 ;  /* 0x3089705f0a117808 */ /* 0x000fc80000000000 */
[----:B------:R-:W0:Y:S08]  /*0580*/  MUFU.RCP R2, R17 ;  /* 0x0000001100027308 */ /* 0x000e300000001000 */
[----:B------:R-:W2:Y:S01]  /*0590*/  FCHK P0, R0, R17 ;  /* 0x0000001100007302 */ /* 0x000ea20000000000 */
[----:B0-----:R-:W-:-:S04]  /*05a0*/  FFMA R3, -R17, R2, 1 ;  /* 0x3f80000011037423 */ /* 0x001fc80000000102 */
[----:B------:R-:W-:-:S04]  /*05b0*/  FFMA R3, R2, R3, R2 ;  /* 0x0000000302037223 */ /* 0x000fc80000000002 */
[----:B------:R-:W-:-:S04]  /*05c0*/  FFMA R2, R0, R3, RZ ;  /* 0x0000000300027223 */ /* 0x000fc800000000ff */
[----:B------:R-:W-:-:S04]  /*05d0*/  FFMA R8, -R17, R2, R0 ;  /* 0x0000000211087223 */ /* 0x000fc80000000100 */
[----:B------:R-:W-:Y:S01]  /*05e0*/  FFMA R13, R3, R8, R2 ;  /* 0x00000008030d7223 */ /* 0x000fe20000000002 */
[----:B--2---:R-:W-:Y:S06]  /*05f0*/  @!P0 BRA `(.L_x_107) ;  /* 0x00000000000c8947 */ /* 0x004fec0003800000 */
[----:B------:R-:W-:Y:S01]  /*0600*/  IMAD.MOV.U32 R3, RZ, RZ, R17 ;  /* 0x000000ffff037224 */ /* 0x000fe200078e0011 */
[----:B------:R-:W-:-:S07]  /*0610*/  MOV R2, 0x630 ;  /* 0x0000063000027802 */ /* 0x000fce0000000f00 */
[----:B-1--4-:R-:W-:Y:S05]  /*0620*/  CALL.REL.NOINC `($__internal_2_$__cuda_sm3x_div_rn_noftz_f32_slowpath) ;  /* 0x0000000000187944 */ /* 0x012fea0003c00000 */
.L_x_107:
[----:B-1--4-:R-:W-:Y:S05]  /*0630*/  BSYNC.RECONVERGENT B1 ;  /* 0x0000000000017941 */ /* 0x012fea0003800200 */
.L_x_106:
[----:B------:R-:W-:-:S05]  /*0640*/  IMAD.WIDE R2, R11, 0x4, R6 ;  /* 0x000000040b027825 */ /* 0x000fca00078e0206 */
[----:B------:R2:W-:Y:S01]  /*0650*/  STG.E desc[UR14][R2.64], R13 ;  /* 0x0000000d02007986 */ /* 0x0005e2000c10190e */
[----:B------:R-:W-:Y:S05]  /*0660*/  @!P2 BRA `(.L_x_108) ;  /* 0xfffffffc006ca947 */ /* 0x000fea000383ffff */
[----:B------:R-:W-:Y:S05]  /*0670*/  BSYNC.RECONVERGENT B0 ;  /* 0x0000000000007941 */ /* 0x000fea0003800200 */
.L_x_105:
[----:B------:R-:W-:Y:S05]  /*0680*/  EXIT ;  /* 0x000000000000794d */ /* 0x000fea0003800000 */
        .weak           $__internal_2_$__cuda_sm3x_div_rn_noftz_f32_slowpath
        .type           $__internal_2_$__cuda_sm3x_div_rn_noftz_f32_slowpath,@function
        .size           $__internal_2_$__cuda_sm3x_div_rn_noftz_f32_slowpath,(.L_x_184 - $__internal_2_$__cuda_sm3x_div_rn_noftz_f32_slowpath)
$__internal_2_$__cuda_sm3x_div_rn_noftz_f32_slowpath:
[----:B------:R-:W-:Y:S01]  /*0690*/  SHF.R.U32.HI R10, RZ, 0x17, R3 ;  /* 0x00000017ff0a7819 */ /* 0x000fe20000011603 */
[----:B------:R-:W-:Y:S01]  /*06a0*/  BSSY.RECONVERGENT B2, `(.L_x_109) ;  /* 0x0000062000027945 */ /* 0x000fe20003800200 */
[----:B------:R-:W-:Y:S02]  /*06b0*/  SHF.R.U32.HI R8, RZ, 0x17, R0 ;  /* 0x00000017ff087819 */ /* 0x000fe40000011600 */
[----:B------:R-:W-:Y:S02]  /*06c0*/  LOP3.LUT R10, R10, 0xff, RZ, 0xc0, !PT ;  /* 0x000000ff0a0a7812 */ /* 0x000fe400078ec0ff */
[----:B------:R-:W-:-:S03]  /*06d0*/  LOP3.LUT R14, R8, 0xff, RZ, 0xc0, !PT ;  /* 0x000000ff080e7812 */ /* 0x000fc600078ec0ff */
[----:B------:R-:W-:Y:S02]  /*06e0*/  VIADD R13, R10, 0xffffffff ;  /* 0xffffffff0a0d7836 */ /* 0x000fe40000000000 */
[----:B------:R-:W-:-:S03]  /*06f0*/  VIADD R12, R14, 0xffffffff ;  /* 0xffffffff0e0c7836 */ /* 0x000fc60000000000 */
[----:B------:R-:W-:-:S04]  /*0700*/  ISETP.GT.U32.AND P0, PT, R13, 0xfd, PT ;  /* 0x000000fd0d00780c */ /* 0x000fc80003f04070 */
        /* <DEDUP_REMOVED lines=19> */
[----:B------:R-:W-:Y:S02]  /*0840*/  ISETP.GE.AND P0, PT, R12, RZ, PT ;  /* 0x000000ff0c00720c */ /* 0x000fe40003f06270 */
[----:B------:R-:W-:-:S11]  /*0850*/  ISETP.GE.AND P1, PT, R13, RZ, PT ;  /* 0x000000ff0d00720c */ /* 0x000fd60003f26270 */
[----:B------:R-:W-:Y:S02]  /*0860*/  @P0 IMAD.MOV.U32 R8, RZ, RZ, RZ ;  /* 0x000000ffff080224 */ /* 0x000fe400078e00ff */
[----:B------:R-:W-:Y:S01]  /*0870*/  @!P0 FFMA R0, R0, 1.84467440737095516160e+19, RZ ;  /* 0x5f80000000008823 */ /* 0x000fe200000000ff */
[----:B------:R-:W-:Y:S02]  /*0880*/  @!P0 IMAD.MOV.U32 R8, RZ, RZ, -0x40 ;  /* 0xffffffc0ff088424 */ /* 0x000fe400078e00ff */
[----:B------:R-:W-:Y:S02]  /*0890*/  @!P1 FFMA R3, R3, 1.84467440737095516160e+19, RZ ;  /* 0x5f80000003039823 */ /* 0x000fe400000000ff */
[----:B------:R-:W-:-:S07]  /*08a0*/  @!P1 VIADD R8, R8, 0x40 ;  /* 0x0000004008089836 */ /* 0x000fce0000000000 */
.L_x_110:
[----:B------:R-:W-:Y:S01]  /*08b0*/  LEA R12, R10, 0xc0800000, 0x17 ;  /* 0xc08000000a0c7811 */ /* 0x000fe200078eb8ff */
[----:B------:R-:W-:Y:S04]  /*08c0*/  BSSY.RECONVERGENT B3, `(.L_x_115) ;  /* 0x0000036000037945 */ /* 0x000fe80003800200 */
[----:B------:R-:W-:Y:S02]  /*08d0*/  IMAD.IADD R12, R3, 0x1, -R12 ;  /* 0x00000001030c7824 */ /* 0x000fe400078e0a0c */
[----:B------:R-:W-:Y:S02]  /*08e0*/  VIADD R3, R14, 0xffffff81 ;  /* 0xffffff810e037836 */ /* 0x000fe40000000000 */
[----:B------:R-:W0:Y:S01]  /*08f0*/  MUFU.RCP R13, R12 ;  /* 0x0000000c000d7308 */ /* 0x000e220000001000 */
[----:B------:R-:W-:Y:S01]  /*0900*/  FADD.FTZ R15, -R12, -RZ ;  /* 0x800000ff0c0f7221 */ /* 0x000fe20000010100 */
[----:B------:R-:W-:-:S03]  /*0910*/  IMAD R0, R3, -0x800000, R0 ;  /* 0xff80000003007824 */ /* 0x000fc600078e0200 */
[----:B0-----:R-:W-:-:S04]  /*0920*/  FFMA R14, R13, R15, 1 ;  /* 0x3f8000000d0e7423 */ /* 0x001fc8000000000f */
[----:B------:R-:W-:-:S04]  /*0930*/  FFMA R16, R13, R14, R13 ;  /* 0x0000000e0d107223 */ /* 0x000fc8000000000d */
[----:B------:R-:W-:-:S04]  /*0940*/  FFMA R13, R0, R16, RZ ;  /* 0x00000010000d7223 */ /* 0x000fc800000000ff */
[----:B------:R-:W-:-:S04]  /*0950*/  FFMA R14, R15, R13, R0 ;  /* 0x0000000d0f0e7223 */ /* 0x000fc80000000000 */
[----:B------:R-:W-:Y:S01]  /*0960*/  FFMA R17, R16, R14, R13 ;  /* 0x0000000e10117223 */ /* 0x000fe2000000000d */
[----:B------:R-:W-:-:S03]  /*0970*/  IADD3 R13, PT, PT, R3, 0x7f, -R10 ;  /* 0x0000007f030d7810 */ /* 0x000fc60007ffe80a */
[----:B------:R-:W-:Y:S02]  /*0980*/  FFMA R14, R15, R17, R0 ;  /* 0x000000110f0e7223 */ /* 0x000fe40000000000 */
[----:B------:R-:W-:Y:S02]  /*0990*/  IMAD.IADD R13, R13, 0x1, R8 ;  /* 0x000000010d0d7824 */ /* 0x000fe400078e0208 */
        /* <DEDUP_REMOVED lines=14> */
[-CC-:B------:R-:W-:Y:S01]  /*0a80*/  FFMA.RZ R3, R16, R14.reuse, R17.reuse ;  /* 0x0000000e10037223 */ /* 0x180fe2000000c011 */
[----:B------:R-:W-:Y:S02]  /*0a90*/  VIADD R13, R12, 0x20 ;  /* 0x000000200c0d7836 */ /* 0x000fe40000000000 */
[-CC-:B------:R-:W-:Y:S01]  /*0aa0*/  FFMA.RM R8, R16, R14.reuse, R17.reuse ;  /* 0x0000000e10087223 */ /* 0x180fe20000004011 */
[----:B------:R-:W-:Y:S02]  /*0ab0*/  ISETP.NE.AND P3, PT, R12, RZ, PT ;  /* 0x000000ff0c00720c */ /* 0x000fe40003f65270 */
[----:B------:R-:W-:Y:S01]  /*0ac0*/  LOP3.LUT R10, R3, 0x7fffff, RZ, 0xc0, !PT ;  /* 0x007fffff030a7812 */ /* 0x000fe200078ec0ff */
[----:B------:R-:W-:Y:S01]  /*0ad0*/  FFMA.RP R3, R16, R14, R17 ;  /* 0x0000000e10037223 */ /* 0x000fe20000008011 */
[----:B------:R-:W-:Y:S01]  /*0ae0*/  ISETP.NE.AND P1, PT, R12, RZ, PT ;  /* 0x000000ff0c00720c */ /* 0x000fe20003f25270 */
[----:B------:R-:W-:Y:S01]  /*0af0*/  IMAD.MOV R12, RZ, RZ, -R12 ;  /* 0x000000ffff0c7224 */ /* 0x000fe200078e0a0c */
[----:B------:R-:W-:-:S02]  /*0b00*/  LOP3.LUT R10, R10, 0x800000, RZ, 0xfc, !PT ;  /* 0x008000000a0a7812 */ /* 0x000fc400078efcff */
[----:B------:R-:W-:Y:S02]  /*0b10*/  FSETP.NEU.FTZ.AND P0, PT, R3, R8, PT ;  /* 0x000000080300720b */ /* 0x000fe40003f1d000 */
[----:B------:R-:W-:Y:S02]  /*0b20*/  SHF.L.U32 R13, R10, R13, RZ ;  /* 0x0000000d0a0d7219 */ /* 0x000fe400000006ff */
[----:B------:R-:W-:Y:S02]  /*0b30*/  SEL R3, R12, RZ, P3 ;  /* 0x000000ff0c037207 */ /* 0x000fe40001800000 */
[----:B------:R-:W-:Y:S02]  /*0b40*/  ISETP.NE.AND P1, PT, R13, RZ, P1 ;  /* 0x000000ff0d00720c */ /* 0x000fe40000f25270 */
[----:B------:R-:W-:Y:S02]  /*0b50*/  SHF.R.U32.HI R3, RZ, R3, R10 ;  /* 0x00000003ff037219 */ /* 0x000fe4000001160a */
[----:B------:R-:W-:-:S02]  /*0b60*/  PLOP3.LUT P0, PT, P0, P1, PT, 0xf8, 0x8f ;  /* 0x00000000008f781c */ /* 0x000fc40000703f70 */
[----:B------:R-:W-:Y:S02]  /*0b70*/  SHF.R.U32.HI R13, RZ, 0x1, R3 ;  /* 0x00000001ff0d7819 */ /* 0x000fe40000011603 */
[----:B------:R-:W-:-:S04]  /*0b80*/  SEL R8, RZ, 0x1, !P0 ;  /* 0x00000001ff087807 */ /* 0x000fc80004000000 */
[----:B------:R-:W-:-:S04]  /*0b90*/  LOP3.LUT R8, R8, 0x1, R13, 0xf8, !PT ;  /* 0x0000000108087812 */ /* 0x000fc800078ef80d */
[----:B------:R-:W-:-:S05]  /*0ba0*/  LOP3.LUT R8, R8, R3, RZ, 0xc0, !PT ;  /* 0x0000000308087212 */ /* 0x000fca00078ec0ff */
[----:B------:R-:W-:-:S05]  /*0bb0*/  IMAD.IADD R13, R13, 0x1, R8 ;  /* 0x000000010d0d7824 */ /* 0x000fca00078e0208 */
[----:B------:R-:W-:Y:S01]  /*0bc0*/  LOP3.LUT R0, R13, R0, RZ, 0xfc, !PT ;  /* 0x000000000d007212 */ /* 0x000fe200078efcff */
[----:B------:R-:W-:Y:S06]  /*0bd0*/  BRA `(.L_x_118) ;  /* 0x0000000000107947 */ /* 0x000fec0003800000 */
.L_x_117:
[----:B------:R-:W-:-:S04]  /*0be0*/  LOP3.LUT R0, R0, 0x80000000, RZ, 0xc0, !PT ;  /* 0x8000000000007812 */ /* 0x000fc800078ec0ff */
[----:B------:R-:W-:Y:S01]  /*0bf0*/  LOP3.LUT R0, R0, 0x7f800000, RZ, 0xfc, !PT ;  /* 0x7f80000000007812 */ /* 0x000fe200078efcff */
[----:B------:R-:W-:Y:S06]  /*0c00*/  BRA `(.L_x_118) ;  /* 0x0000000000047947 */ /* 0x000fec0003800000 */
.L_x_116:
[----:B------:R-:W-:-:S07]  /*0c10*/  IMAD R0, R13, 0x800000, R0 ;  /* 0x008000000d007824 */ /* 0x000fce00078e0200 */
.L_x_118:
[----:B------:R-:W-:Y:S05]  /*0c20*/  BSYNC.RECONVERGENT B3 ;  /* 0x0000000000037941 */ /* 0x000fea0003800200 */
.L_x_115:
[----:B------:R-:W-:Y:S05]  /*0c30*/  BRA `(.L_x_119) ;  /* 0x0000000000207947 */ /* 0x000fea0003800000 */
.L_x_114:
[----:B------:R-:W-:-:S04]  /*0c40*/  LOP3.LUT R0, R3, 0x80000000, R0, 0x48, !PT ;  /* 0x8000000003007812 */ /* 0x000fc800078e4800 */
[----:B------:R-:W-:Y:S01]  /*0c50*/  LOP3.LUT R0, R0, 0x7f800000, RZ, 0xfc, !PT ;  /* 0x7f80000000007812 */ /* 0x000fe200078efcff */
[----:B------:R-:W-:Y:S06]  /*0c60*/  BRA `(.L_x_119) ;  /* 0x0000000000147947 */ /* 0x000fec0003800000 */
.L_x_113:
[----:B------:R-:W-:Y:S01]  /*0c70*/  LOP3.LUT R0, R3, 0x80000000, R0, 0x48, !PT ;  /* 0x8000000003007812 */ /* 0x000fe200078e4800 */
[----:B------:R-:W-:Y:S06]  /*0c80*/  BRA `(.L_x_119) ;  /* 0x00000000000c7947 */ /* 0x000fec0003800000 */
.L_x_112:
[----:B------:R-:W0:Y:S01]  /*0c90*/  MUFU.RSQ R0, -QNAN ;  /* 0xffc0000000007908 */ /* 0x000e220000001400 */
[----:B------:R-:W-:Y:S05]  /*0ca0*/  BRA `(.L_x_119) ;  /* 0x0000000000047947 */ /* 0x000fea0003800000 */
.L_x_111:
[----:B------:R-:W-:-:S07]  /*0cb0*/  FADD.FTZ R0, R0, R3 ;  /* 0x0000000300007221 */ /* 0x000fce0000010000 */
.L_x_119:
[----:B------:R-:W-:Y:S05]  /*0cc0*/  BSYNC.RECONVERGENT B2 ;  /* 0x0000000000027941 */ /* 0x000fea0003800200 */
.L_x_109:
[----:B------:R-:W-:Y:S02]  /*0cd0*/  IMAD.MOV.U32 R3, RZ, RZ, 0x0 ;  /* 0x00000000ff037424 */ /* 0x000fe400078e00ff */
[----:B0-----:R-:W-:Y:S02]  /*0ce0*/  IMAD.MOV.U32 R13, RZ, RZ, R0 ;  /* 0x000000ffff0d7224 */ /* 0x001fe400078e0000 */
[----:B------:R-:W-:Y:S05]  /*0cf0*/  RET.REL.NODEC R2 `(_Z15diag_vector_mulPfS_S_S_iii) ;  /* 0xfffffff002c07950 */ /* 0x000fea0003c3ffff */
.L_x_120:
        /* <DEDUP_REMOVED lines=16> */
.L_x_184:


//--------------------- .text._Z15csr_diag_matmulPfPiS0_S_S_S_iiiii --------------------------
	.section	.text._Z15csr_diag_matmulPfPiS0_S_S_S_iiiii,"ax",@progbits
	.align	128
        .global         _Z15csr_diag_matmulPfPiS0_S_S_S_iiiii
        .type           _Z15csr_diag_matmulPfPiS0_S_S_S_iiiii,@function
        .size           _Z15csr_diag_matmulPfPiS0_S_S_S_iiiii,(.L_x_185 - _Z15csr_diag_matmulPfPiS0_S_S_S_iiiii)
        .other          _Z15csr_diag_matmulPfPiS0_S_S_S_iiiii,@"STO_CUDA_ENTRY STV_DEFAULT"
_Z15csr_diag_matmulPfPiS0_S_S_S_iiiii:
.text._Z15csr_diag_matmulPfPiS0_S_S_S_iiiii:
[----:B------:R-:W-:Y:S08]  /*0000*/  LDC R1, c[0x0][0x37c] ;  /* 0x0000df00ff017b82 */ /* 0x000ff00000000800 */
[----:B------:R-:W0:Y:S08]  /*0010*/  S2UR UR4, SR_CTAID.X ;  /* 0x00000000000479c3 */ /* 0x000e300000002500 */
[----:B------:R-:W0:Y:S02]  /*0020*/  LDC R0, c[0x0][0x3c0] ;  /* 0x0000f000ff007b82 */ /* 0x000e240000000800 */
[----:B0-----:R-:W-:-:S13]  /*0030*/  ISETP.LE.U32.AND P0, PT, R0, UR4, PT ;  /* 0x0000000400007c0c */ /* 0x001fda000bf03070 */
[----:B------:R-:W-:Y:S05]  /*0040*/  @P0 EXIT ;  /* 0x000000000000094d */ /* 0x000fea0003800000 */
[----:B------:R-:W0:Y:S01]  /*0050*/  S2R R19, SR_TID.X ;  /* 0x0000000000137919 */ /* 0x000e220000002100 */
[----:B------:R-:W1:Y:S08]  /*0060*/  LDC.64 R2, c[0x0][0x3b8] ;  /* 0x0000ee00ff027b82 */ /* 0x000e700000000a00 */
[----:B------:R-:W2:Y:S08]  /*0070*/  LDC.64 R8, c[0x0][0x3a0] ;  /* 0x0000e800ff087b82 */ /* 0x000eb00000000a00 */
[----:B------:R-:W3:Y:S08]  /*0080*/  LDC.64 R4, c[0x0][0x3a8] ;  /* 0x0000ea00ff047b82 */ /* 0x000ef00000000a00 */
[----:B------:R-:W4:Y:S01]  /*0090*/  LDC.64 R6, c[0x0][0x398] ;  /* 0x0000e600ff067b82 */ /* 0x000f220000000a00 */
[----:B-1----:R-:W-:-:S02]  /*00a0*/  IMAD R15, R2, UR4, RZ ;  /* 0x00000004020f7c24 */ /* 0x002fc4000f8e02ff */
[----:B------:R-:W-:Y:S01]  /*00b0*/  IMAD R17, R3, UR4, RZ ;  /* 0x0000000403117c24 */ /* 0x000fe2000f8e02ff */
[----:B0-----:R-:W-:-:S13]  /*00c0*/  ISETP.GE.AND P0, PT, R19, R3, PT ;  /* 0x000000031300720c */ /* 0x001fda0003f06270 */
[----:B--23--:R-:W-:Y:S05]  /*00d0*/  @P0 EXIT ;  /* 0x000000000000094d */ /* 0x00cfea0003800000 */
[----:B------:R-:W0:Y:S01]  /*00e0*/  LDCU UR5, c[0x0][0x3b0] ;  /* 0x00007600ff0577ac */ /* 0x000e220008000800 */
[----:B------:R-:W1:Y:S01]  /*00f0*/  LDC.64 R10, c[0x0][0x390] ;  /* 0x0000e400ff0a7b82 */ /* 0x000e620000000a00 */
[C---:B------:R-:W-:Y:S01]  /*0100*/  IMAD.WIDE R8, R15.reuse, 0x4, R8 ;  /* 0x000000040f087825 */ /* 0x040fe200078e0208 */
[----:B------:R-:W2:Y:S03]  /*0110*/  LDCU UR4, c[0x0][0x360] ;  /* 0x00006c00ff0477ac */ /* 0x000ea60008000800 */
[----:B------:R-:W-:Y:S01]  /*0120*/  IMAD.WIDE R4, R15, 0x4, R4 ;  /* 0x000000040f047825 */ /* 0x000fe200078e0204 */
[----:B------:R-:W3:Y:S02]  /*0130*/  LDCU.64 UR6, c[0x0][0x358] ;  /* 0x00006b00ff0677ac */ /* 0x000ee40008000a00 */
[----:B------:R-:W1:Y:S01]  /*0140*/  LDC.64 R12, c[0x0][0x380] ;  /* 0x0000e000ff0c7b82 */ /* 0x000e620000000a00 */
[----:B----4-:R-:W-:Y:S01]  /*0150*/  IMAD.WIDE R6, R17, 0x4, R6 ;  /* 0x0000000411067825 */ /* 0x010fe200078e0206 */
[----:B0-----:R-:W-:-:S09]  /*0160*/  UISETP.NE.AND UP0, UPT, UR5, URZ, UPT ;  /* 0x000000ff0500728c */ /* 0x001fd2000bf05270 */
[----:B--23--:R-:W-:Y:S05]  /*0170*/  BRA.U !UP0, `(.L_x_121) ;  /* 0x0000000508107547 */ /* 0x00cfea000b800000 */
[----:B------:R-:W0:Y:S01]  /*0180*/  LDC.64 R16, c[0x0][0x390] ;  /* 0x0000e400ff107b82 */ /* 0x000e220000000a00 */
[----:B------:R-:W-:Y:S01]  /*0190*/  UISETP.NE.AND UP0, UPT, UR5, 0x1, UPT ;  /* 0x000000010500788c */ /* 0x000fe2000bf05270 */
[----:B------:R-:W2:Y:S01]  /*01a0*/  LDCU UR10, c[0x0][0x3bc] ;  /* 0x00007780ff0a77ac */ /* 0x000ea20008000800 */
[----:B------:R-:W3:Y:S05]  /*01b0*/  LDCU UR11, c[0x0][0x3bc] ;  /* 0x00007780ff0b77ac */ /* 0x000eea0008000800 */
[----:B------:R-:W4:Y:S08]  /*01c0*/  LDC.64 R14, c[0x0][0x390] ;  /* 0x0000e400ff0e7b82 */ /* 0x000f300000000a00 */
[----:B-1----:R-:W1:Y:S08]  /*01d0*/  LDC.64 R12, c[0x0][0x380] ;  /* 0x0000e000ff0c7b82 */ /* 0x002e700000000a00 */
[----:B------:R-:W0:Y:S01]  /*01e0*/  LDC.64 R10, c[0x0][0x380] ;  /* 0x0000e000ff0a7b82 */ /* 0x000e220000000a00 */
[----:B--23--:R-:W-:Y:S05]  /*01f0*/  BRA.U UP0, `(.L_x_122) ;  /* 0x00000001007c7547 */ /* 0x00cfea000b800000 */
.L_x_125:
[----:B0-----:R-:W-:-:S06]  /*0200*/  IMAD.WIDE R2, R19, 0x4, R16 ;  /* 0x0000000413027825 */ /* 0x001fcc00078e0210 */
[----:B------:R-:W2:Y:S01]  /*0210*/  LDG.E R3, desc[UR6][R2.64] ;  /* 0x0000000602037981 */ /* 0x000ea2000c1e1900 */
[----:B-1--4-:R-:W-:-:S05]  /*0220*/  IMAD.WIDE R14, R19, 0x4, R12 ;  /* 0x00000004130e7825 */ /* 0x012fca00078e020c */
[----:B------:R-:W3:Y:S01]  /*0230*/  LDG.E R0, desc[UR6][R14.64] ;  /* 0x000000060e007981 */ /* 0x000ee2000c1e1900 */
[----:B--2---:R-:W-:-:S06]  /*0240*/  IMAD.WIDE R8, R3, 0x4, R4 ;  /* 0x0000000403087825 */ /* 0x004fcc00078e0204 */
[----:B------:R-:W2:Y:S01]  /*0250*/  LDG.E R8, desc[UR6][R8.64+-0x4] ;  /* 0xfffffc0608087981 */ /* 0x000ea2000c1e1900 */
[----:B------:R-:W-:Y:S01]  /*0260*/  UMOV UR8, 0xe826d695 ;  /* 0xe826d69500087882 */ /* 0x000fe20000000000 */
[----:B------:R-:W-:Y:S01]  /*0270*/  UMOV UR9, 0x3e112e0b ;  /* 0x3e112e0b00097882 */ /* 0x000fe20000000000 */
[----:B------:R-:W-:Y:S01]  /*0280*/  BSSY.RECONVERGENT B0, `(.L_x_123) ;  /* 0x0000010000007945 */ /* 0x000fe20003800200 */
[----:B--2---:R-:W0:Y:S02]  /*0290*/  F2F.F64.F32 R10, |R8| ;  /* 0x40000008000a7310 */ /* 0x004e240000201800 */
[----:B0-----:R-:W-:-:S06]  /*02a0*/  DSETP.GEU.AND P0, PT, R10, UR8, PT ;  /* 0x000000080a007e2a */ /* 0x001fcc000bf0e000 */
[----:B------:R-:W-:-:S04]  /*02b0*/  FSEL R21, R8, 9.9999997171806853657e-10, P0 ;  /* 0x3089705f08157808 */ /* 0x000fc80000000000 */
[----:B------:R-:W0:Y:S08]  /*02c0*/  MUFU.RCP R10, R21 ;  /* 0x00000015000a7308 */ /* 0x000e300000001000 */
[----:B---3--:R-:W1:Y:S01]  /*02d0*/  FCHK P0, R0, R21 ;  /* 0x0000001500007302 */ /* 0x008e620000000000 */
        /* <DEDUP_REMOVED lines=8> */
[----:B------:R-:W-:Y:S05]  /*0360*/  CALL.REL.NOINC `($__internal_3_$__cuda_sm3x_div_rn_noftz_f32_slowpath) ;  /* 0x0000000000c87944 */ /* 0x000fea0003c00000 */
[----:B------:R-:W-:-:S07]  /*0370*/  IMAD.MOV.U32 R11, RZ, RZ, R0 ;  /* 0x000000ffff0b7224 */ /* 0x000fce00078e0000 */
.L_x_124:
[----:B------:R-:W-:Y:S05]  /*0380*/  BSYNC.RECONVERGENT B0 ;  /* 0x0000000000007941 */ /* 0x000fea0003800200 */
.L_x_123:
[----:B------:R-:W-:-:S04]  /*0390*/  IMAD.WIDE R2, R19, 0x4, R6 ;  /* 0x0000000413027825 */ /* 0x000fc800078e0206 */
[----:B------:R-:W-:Y:S01]  /*03a0*/  VIADD R19, R19, UR4 ;  /* 0x0000000413137c36 */ /* 0x000fe20008000000 */
[----:B------:R2:W-:Y:S04]  /*03b0*/  STG.E desc[UR6][R2.64], R11 ;  /* 0x0000000b02007986 */ /* 0x0005e8000c101906 */
[----:B------:R-:W-:-:S13]  /*03c0*/  ISETP.GE.AND P0, PT, R19, UR10, PT ;  /* 0x0000000a13007c0c */ /* 0x000fda000bf06270 */
[----:B--2---:R-:W-:Y:S05]  /*03d0*/  @!P0 BRA `(.L_x_125) ;  /* 0xfffffffc00888947 */ /* 0x004fea000383ffff */
[----:B------:R-:W-:Y:S05]  /*03e0*/  EXIT ;  /* 0x000000000000794d */ /* 0x000fea0003800000 */
.L_x_122:
[----:B-1--4-:R-:W-:-:S06]  /*03f0*/  IMAD.WIDE R12, R19, 0x4, R14 ;  /* 0x00000004130c7825 */ /* 0x012fcc00078e020e */
[----:B------:R-:W2:Y:S01]  /*0400*/  LDG.E R13, desc[UR6][R12.64] ;  /* 0x000000060c0d7981 */ /* 0x000ea2000c1e1900 */
[----:B0-----:R-:W-:-:S05]  /*0410*/  IMAD.WIDE R2, R19, 0x4, R10 ;  /* 0x0000000413027825 */ /* 0x001fca00078e020a */
[----:B------:R-:W3:Y:S01]  /*0420*/  LDG.E R0, desc[UR6][R2.64] ;  /* 0x0000000602007981 */ /* 0x000ee2000c1e1900 */
[----:B--2---:R-:W-:-:S06]  /*0430*/  IMAD.WIDE R20, R13, 0x4, R4 ;  /* 0x000000040d147825 */ /* 0x004fcc00078e0204 */
[----:B------:R-:W2:Y:S01]  /*0440*/  LDG.E R21, desc[UR6][R20.64+-0x4] ;  /* 0xfffffc0614157981 */ /* 0x000ea2000c1e1900 */
[----:B------:R-:W-:-:S06]  /*0450*/  IMAD.WIDE R16, R13, 0x4, R8 ;  /* 0x000000040d107825 */ /* 0x000fcc00078e0208 */
[----:B------:R-:W3:Y:S01]  /*0460*/  LDG.E R17, desc[UR6][R16.64+-0x4] ;  /* 0xfffffc0610117981 */ /* 0x000ee2000c1e1900 */
[----:B------:R-:W-:Y:S01]  /*0470*/  BSSY.RECONVERGENT B0, `(.L_x_126) ;  /* 0x000000e000007945 */ /* 0x000fe20003800200 */
[----:B--2---:R-:W0:Y:S01]  /*0480*/  MUFU.RCP R18, R21 ;  /* 0x0000001500127308 */ /* 0x004e220000001000 */
[----:B---3--:R-:W-:-:S07]  /*0490*/  FMUL R0, R0, R17 ;  /* 0x0000001100007220 */ /* 0x008fce0000400000 */
        /* <DEDUP_REMOVED lines=9> */
[----:B------:R-:W-:Y:S05]  /*0530*/  CALL.REL.NOINC `($__internal_3_$__cuda_sm3x_div_rn_noftz_f32_slowpath) ;  /* 0x0000000000547944 */ /* 0x000fea0003c00000 */
[----:B------:R-:W-:-:S07]  /*0540*/  IMAD.MOV.U32 R13, RZ, RZ, R0 ;  /* 0x000000ffff0d7224 */ /* 0x000fce00078e0000 */
.L_x_127:
[----:B------:R-:W-:Y:S05]  /*0550*/  BSYNC.RECONVERGENT B0 ;  /* 0x0000000000007941 */ /* 0x000fea0003800200 */
.L_x_126:
[----:B------:R-:W-:-:S04]  /*0560*/  IMAD.WIDE R2, R19, 0x4, R6 ;  /* 0x0000000413027825 */ /* 0x000fc800078e0206 */
[----:B------:R-:W-:Y:S01]  /*0570*/  VIADD R19, R19, UR4 ;  /* 0x0000000413137c36 */ /* 0x000fe20008000000 */
[----:B------:R2:W-:Y:S04]  /*0580*/  STG.E desc[UR6][R2.64], R13 ;  /* 0x0000000d02007986 */ /* 0x0005e8000c101906 */
[----:B------:R-:W-:-:S13]  /*0590*/  ISETP.GE.AND P0, PT, R19, UR11, PT ;  /* 0x0000000b13007c0c */ /* 0x000fda000bf06270 */
[----:B--2---:R-:W-:Y:S05]  /*05a0*/  @!P0 BRA `(.L_x_122) ;  /* 0xfffffffc00908947 */ /* 0x004fea000383ffff */
[----:B------:R-:W-:Y:S05]  /*05b0*/  EXIT ;  /* 0x000000000000794d */ /* 0x000fea0003800000 */
.L_x_121:
[----:B-1----:R-:W-:-:S06]  /*05c0*/  IMAD.WIDE R14, R19, 0x4, R10 ;  /* 0x00000004130e7825 */ /* 0x002fcc00078e020a */
[----:B------:R-:W2:Y:S01]  /*05d0*/  LDG.E R15, desc[UR6][R14.64] ;  /* 0x000000060e0f7981 */ /* 0x000ea2000c1e1900 */
[----:B------:R-:W-:-:S06]  /*05e0*/  IMAD.WIDE R4, R19, 0x4, R12 ;  /* 0x0000000413047825 */ /* 0x000fcc00078e020c */
[----:B------:R-:W3:Y:S01]  /*05f0*/  LDG.E R4, desc[UR6][R4.64] ;  /* 0x0000000604047981 */ /* 0x000ee2000c1e1900 */
[----:B--2---:R-:W-:-:S06]  /*0600*/  IMAD.WIDE R16, R15, 0x4, R8 ;  /* 0x000000040f107825 */ /* 0x004fcc00078e0208 */
[----:B------:R-:W3:Y:S01]  /*0610*/  LDG.E R17, desc[UR6][R16.64+-0x4] ;  /* 0xfffffc0610117981 */ /* 0x000ee2000c1e1900 */
[C---:B0-----:R-:W-:Y:S01]  /*0620*/  IMAD.WIDE R20, R19.reuse, 0x4, R6 ;  /* 0x0000000413147825 */ /* 0x041fe200078e0206 */
[----:B------:R-:W-:-:S04]  /*0630*/  IADD3 R19, PT, PT, R19, UR4, RZ ;  /* 0x0000000413137c10 */ /* 0x000fc8000fffe0ff */
[----:B------:R-:W-:Y:S01]  /*0640*/  ISETP.GE.AND P0, PT, R19, R3, PT ;  /* 0x000000031300720c */ /* 0x000fe20003f06270 */
[----:B---3--:R-:W-:-:S05]  /*0650*/  FMUL R23, R4, R17 ;  /* 0x0000001104177220 */ /* 0x008fca0000400000 */
[----:B------:R0:W-:Y:S07]  /*0660*/  STG.E desc[UR6][R20.64], R23 ;  /* 0x0000001714007986 */ /* 0x0001ee000c101906 */
[----:B------:R-:W-:Y:S05]  /*0670*/  @!P0 BRA `(.L_x_121) ;  /* 0xfffffffc00d08947 */ /* 0x000fea000383ffff */
[----:B------:R-:W-:Y:S05]  /*0680*/  EXIT ;  /* 0x000000000000794d */ /* 0x000fea0003800000 */
        .weak           $__internal_3_$__cuda_sm3x_div_rn_noftz_f32_slowpath
        .type           $__internal_3_$__cuda_sm3x_div_rn_noftz_f32_slowpath,@function
        .size           $__internal_3_$__cuda_sm3x_div_rn_noftz_f32_slowpath,(.L_x_185 - $__internal_3_$__cuda_sm3x_div_rn_noftz_f32_slowpath)
$__internal_3_$__cuda_sm3x_div_rn_noftz_f32_slowpath:
        /* <DEDUP_REMOVED lines=9> */
[----:B------:R-:W-:Y:S01]  /*0720*/  @!P0 MOV R20, RZ ;  /* 0x000000ff00148202 */ /* 0x000fe20000000f00 */
        /* <DEDUP_REMOVED lines=22> */
[----:B------:R-:W-:-:S03]  /*0890*/  @!P1 FFMA R3, R3, 1.84467440737095516160e+19, RZ ;  /* 0x5f80000003039823 */ /* 0x000fc600000000ff */
[----:B------:R-:W-:-:S07]  /*08a0*/  @!P1 IADD3 R20, PT, PT, R20, 0x40, RZ ;  /* 0x0000004014149810 */ /* 0x000fce0007ffe0ff */
.L_x_129:
        /* <DEDUP_REMOVED lines=13> */
[----:B------:R-:W-:Y:S01]  /*0980*/  FFMA R23, R23, R22, R0 ;  /* 0x0000001617177223 */ /* 0x000fe20000000000 */
[----:B------:R-:W-:-:S03]  /*0990*/  IADD3 R25, PT, PT, R25, R20, RZ ;  /* 0x0000001419197210 */ /* 0x000fc60007ffe0ff */
        /* <DEDUP_REMOVED lines=15> */
[C---:B------:R-:W-:Y:S02]  /*0a90*/  ISETP.NE.AND P2, PT, R20.reuse, RZ, PT ;  /* 0x000000ff1400720c */ /* 0x040fe40003f45270 */
[C---:B------:R-:W-:Y:S02]  /*0aa0*/  ISETP.NE.AND P1, PT, R20.reuse, RZ, PT ;  /* 0x000000ff1400720c */ /* 0x040fe40003f25270 */
[----:B------:R-:W-:Y:S01]  /*0ab0*/  LOP3.LUT R18, R3, 0x7fffff, RZ, 0xc0, !PT ;  /* 0x007fffff03127812 */ /* 0x000fe200078ec0ff */
[CCC-:B------:R-:W-:Y:S01]  /*0ac0*/  FFMA.RP R3, R21.reuse, R23.reuse, R22.reuse ;  /* 0x0000001715037223 */ /* 0x1c0fe20000008016 */
[----:B------:R-:W-:Y:S01]  /*0ad0*/  FFMA.RM R22, R21, R23, R22 ;  /* 0x0000001715167223 */ /* 0x000fe20000004016 */
[----:B------:R-:W-:Y:S01]  /*0ae0*/  IADD3 R21, PT, PT, R20, 0x20, RZ ;  /* 0x0000002014157810 */ /* 0x000fe20007ffe0ff */
        /* <DEDUP_REMOVED lines=15> */
.L_x_136:
[----:B------:R-:W-:-:S04]  /*0be0*/  LOP3.LUT R0, R0, 0x80000000, RZ, 0xc0, !PT ;  /* 0x8000000000007812 */ /* 0x000fc800078ec0ff */
[----:B------:R-:W-:Y:S01]  /*0bf0*/  LOP3.LUT R0, R0, 0x7f800000, RZ, 0xfc, !PT ;  /* 0x7f80000000007812 */ /* 0x000fe200078efcff */
[----:B------:R-:W-:Y:S06]  /*0c00*/  BRA `(.L_x_137) ;  /* 0x0000000000047947 */ /* 0x000fec0003800000 */
.L_x_135:
[----:B------:R-:W-:-:S07]  /*0c10*/  LEA R0, R25, R0, 0x17 ;  /* 0x0000000019007211 */ /* 0x000fce00078eb8ff */
.L_x_137:
[----:B------:R-:W-:Y:S05]  /*0c20*/  BSYNC.RECONVERGENT B2 ;  /* 0x0000000000027941 */ /* 0x000fea0003800200 */
.L_x_134:
[----:B------:R-:W-:Y:S05]  /*0c30*/  BRA `(.L_x_138) ;  /* 0x0000000000207947 */ /* 0x000fea0003800000 */
.L_x_133:
[----:B------:R-:W-:-:S04]  /*0c40*/  LOP3.LUT R0, R3, 0x80000000, R0, 0x48, !PT ;  /* 0x8000000003007812 */ /* 0x000fc800078e4800 */
[----:B------:R-:W-:Y:S01]  /*0c50*/  LOP3.LUT R0, R0, 0x7f800000, RZ, 0xfc, !PT ;  /* 0x7f80000000007812 */ /* 0x000fe200078efcff */
[----:B------:R-:W-:Y:S06]  /*0c60*/  BRA `(.L_x_138) ;  /* 0x0000000000147947 */ /* 0x000fec0003800000 */
.L_x_132:
[----:B------:R-:W-:Y:S01]  /*0c70*/  LOP3.LUT R0, R3, 0x80000000, R0, 0x48, !PT ;  /* 0x8000000003007812 */ /* 0x000fe200078e4800 */
[----:B------:R-:W-:Y:S06]  /*0c80*/  BRA `(.L_x_138) ;  /* 0x00000000000c7947 */ /* 0x000fec0003800000 */
.L_x_131:
[----:B------:R-:W0:Y:S01]  /*0c90*/  MUFU.RSQ R0, -QNAN ;  /* 0xffc0000000007908 */ /* 0x000e220000001400 */
[----:B------:R-:W-:Y:S05]  /*0ca0*/  BRA `(.L_x_138) ;  /* 0x0000000000047947 */ /* 0x000fea0003800000 */
.L_x_130:
[----:B------:R-:W-:-:S07]  /*0cb0*/  FADD.FTZ R0, R0, R3 ;  /* 0x0000000300007221 */ /* 0x000fce0000010000 */
.L_x_138:
[----:B------:R-:W-:Y:S05]  /*0cc0*/  BSYNC.RECONVERGENT B1 ;  /* 0x0000000000017941 */ /* 0x000fea0003800200 */
.L_x_128:
[----:B------:R-:W-:-:S04]  /*0cd0*/  IMAD.MOV.U32 R3, RZ, RZ, 0x0 ;  /* 0x00000000ff037424 */ /* 0x000fc800078e00ff */
[----:B0-----:R-:W-:Y:S05]  /*0ce0*/  RET.REL.NODEC R2 `(_Z15csr_diag_matmulPfPiS0_S_S_S_iiiii) ;  /* 0xfffffff002c47950 */ /* 0x001fea0003c3ffff */
.L_x_139:
        /* <DEDUP_REMOVED lines=9> */
.L_x_185:


//--------------------- .text._Z10csr_mul_AvPfPiS0_S_S_iiii --------------------------
	.section	.text._Z10csr_mul_AvPfPiS0_S_S_iiii,"ax",@progbits
	.align	128
        .global         _Z10csr_mul_AvPfPiS0_S_S_iiii
        .type           _Z10csr_mul_AvPfPiS0_S_S_iiii,@function
        .size           _Z10csr_mul_AvPfPiS0_S_S_iiii,(.L_x_194 - _Z10csr_mul_AvPfPiS0_S_S_iiii)
        .other          _Z10csr_mul_AvPfPiS0_S_S_iiii,@"STO_CUDA_ENTRY STV_DEFAULT"
_Z10csr_mul_AvPfPiS0_S_S_iiii:
.text._Z10csr_mul_AvPfPiS0_S_S_iiii:
[----:B------:R-:W-:Y:S08]  /*0000*/  LDC R1, c[0x0][0x37c] ;  /* 0x0000df00ff017b82 */ /* 0x000ff00000000800 */
[----:B------:R-:W0:Y:S08]  /*0010*/  S2UR UR4, SR_CTAID.X ;  /* 0x00000000000479c3 */ /* 0x000e300000002500 */
[----:B------:R-:W0:Y:S02]  /*0020*/  LDC R0, c[0x0][0x3b4] ;  /* 0x0000ed00ff007b82 */ /* 0x000e240000000800 */
[----:B0-----:R-:W-:-:S13]  /*0030*/  ISETP.LE.U32.AND P0, PT, R0, UR4, PT ;  /* 0x0000000400007c0c */ /* 0x001fda000bf03070 */
[----:B------:R-:W-:Y:S05]  /*0040*/  @P0 EXIT ;  /* 0x000000000000094d */ /* 0x000fea0003800000 */
[----:B------:R-:W0:Y:S01]  /*0050*/  S2R R3, SR_TID.X ;  /* 0x0000000000037919 */ /* 0x000e220000002100 */
[----:B------:R-:W1:Y:S02]  /*0060*/  LDC.64 R4, c[0x0][0x3a8] ;  /* 0x0000ea00ff047b82 */ /* 0x000e640000000a00 */
[----:B-1----:R-:W-:Y:S02]  /*0070*/  IMAD R0, R5, UR4, RZ ;  /* 0x0000000405007c24 */ /* 0x002fe4000f8e02ff */
[----:B------:R-:W-:Y:S01]  /*0080*/  IMAD R2, R4, UR4, RZ ;  /* 0x0000000404027c24 */ /* 0x000fe2000f8e02ff */
[----:B0-----:R-:W-:-:S13]  /*0090*/  ISETP.GE.AND P0, PT, R3, R4, PT ;  /* 0x000000040300720c */ /* 0x001fda0003f06270 */
[----:B------:R-:W-:Y:S05]  /*00a0*/  @P0 EXIT ;  /* 0x000000000000094d */ /* 0x000fea0003800000 */
[----:B------:R-:W0:Y:S01]  /*00b0*/  S2UR UR6, SR_CgaCtaId ;  /* 0x00000000000679c3 */ /* 0x000e220000008800 */
[----:B------:R-:W-:Y:S01]  /*00c0*/  UMOV UR4, 0x400 ;  /* 0x0000040000047882 */ /* 0x000fe20000000000 */
[----:B------:R-:W-:Y:S01]  /*00d0*/  BSSY.RECONVERGENT B1, `(.L_x_140) ;  /* 0x00000d4000017945 */ /* 0x000fe20003800200 */
[----:B------:R-:W-:Y:S01]  /*00e0*/  UIADD3 UR5, UPT, UPT, UR4, 0x400, URZ ;  /* 0x0000040004057890 */ /* 0x000fe2000fffe0ff */
[----:B------:R-:W-:Y:S01]  /*00f0*/  SHF.R.S32.HI R4, RZ, 0x1f, R0 ;  /* 0x0000001fff047819 */ /* 0x000fe20000011400 */
[----:B------:R-:W1:Y:S01]  /*0100*/  LDCU.64 UR8, c[0x0][0x358] ;  /* 0x00006b00ff0877ac */ /* 0x000e620008000a00 */
[----:B------:R-:W2:Y:S01]  /*0110*/  LDCU.64 UR10, c[0x0][0x398] ;  /* 0x00007300ff0a77ac */ /* 0x000ea20008000a00 */
[----:B0-----:R-:W-:Y:S02]  /*0120*/  ULEA UR4, UR6, UR4, 0x18 ;  /* 0x0000000406047291 */ /* 0x001fe4000f8ec0ff */
[----:B------:R-:W-:-:S04]  /*0130*/  ULEA UR5, UR6, UR5, 0x18 ;  /* 0x0000000506057291 */ /* 0x000fc8000f8ec0ff */
[C---:B------:R-:W-:Y:S02]  /*0140*/  LEA R5, R3.reuse, UR4, 0x2 ;  /* 0x0000000403057c11 */ /* 0x040fe4000f8e10ff */
[----:B-12---:R-:W-:-:S07]  /*0150*/  LEA R6, R3, UR5, 0x2 ;  /* 0x0000000503067c11 */ /* 0x006fce000f8e10ff */
.L_x_151:
[----:B------:R-:W0:Y:S02]  /*0160*/  LDC.64 R10, c[0x0][0x388] ;  /* 0x0000e200ff0a7b82 */ /* 0x000e240000000a00 */
[----:B0-----:R-:W-:-:S05]  /*0170*/  IMAD.WIDE R10, R3, 0x4, R10 ;  /* 0x00000004030a7825 */ /* 0x001fca00078e020a */
[----:B------:R-:W2:Y:S04]  /*0180*/  LDG.E R8, desc[UR8][R10.64] ;  /* 0x000000080a087981 */ /* 0x000ea8000c1e1900 */
[----:B------:R-:W3:Y:S01]  /*0190*/  LDG.E R13, desc[UR8][R10.64+0x4] ;  /* 0x000004080a0d7981 */ /* 0x000ee2000c1e1900 */
[----:B------:R-:W-:Y:S01]  /*01a0*/  BSSY.RECONVERGENT B0, `(.L_x_141) ;  /* 0x00000bb000007945 */ /* 0x000fe20003800200 */
[----:B------:R-:W-:Y:S01]  /*01b0*/  SHF.R.S32.HI R7, RZ, 0x1f, R3 ;  /* 0x0000001fff077819 */ /* 0x000fe20000011403 */
[----:B------:R-:W-:Y:S02]  /*01c0*/  IMAD.MOV.U32 R24, RZ, RZ, RZ ;  /* 0x000000ffff187224 */ /* 0x000fe400078e00ff */
[C---:B--2---:R-:W-:Y:S01]  /*01d0*/  VIADD R9, R8.reuse, 0xffffffff ;  /* 0xffffffff08097836 */ /* 0x044fe20000000000 */
[----:B---3--:R-:W-:-:S13]  /*01e0*/  ISETP.GE.AND P0, PT, R8, R13, PT ;  /* 0x0000000d0800720c */ /* 0x008fda0003f06270 */
[----:B------:R-:W-:Y:S05]  /*01f0*/  @P0 BRA `(.L_x_142) ;  /* 0x0000000800d40947 */ /* 0x000fea0003800000 */
[----:B------:R-:W-:Y:S01]  /*0200*/  IMAD.MOV.U32 R10, RZ, RZ, R8 ;  /* 0x000000ffff0a7224 */ /* 0x000fe200078e0008 */
[----:B------:R-:W-:Y:S01]  /*0210*/  BSSY.RECONVERGENT B2, `(.L_x_143) ;  /* 0x0000057000027945 */ /* 0x000fe20003800200 */
[----:B------:R-:W-:Y:S02]  /*0220*/  IMAD.MOV.U32 R24, RZ, RZ, RZ ;  /* 0x000000ffff187224 */ /* 0x000fe400078e00ff */
[----:B------:R-:W-:Y:S01]  /*0230*/  IMAD.MOV.U32 R20, RZ, RZ, R9 ;  /* 0x000000ffff147224 */ /* 0x000fe200078e0009 */
[----:B------:R-:W-:-:S05]  /*0240*/  VIADDMNMX R11, R13, 0xffffffff, R10, !PT ;  /* 0xffffffff0d0b7846 */ /* 0x000fca000780010a */
[----:B------:R-:W-:-:S05]  /*0250*/  IMAD.IADD R22, R11, 0x1, -R10 ;  /* 0x000000010b167824 */ /* 0x000fca00078e0a0a */
[C---:B------:R-:W-:Y:S01]  /*0260*/  ISETP.GE.U32.AND P0, PT, R22.reuse, 0x7, PT ;  /* 0x000000071600780c */ /* 0x040fe20003f06070 */
[----:B------:R-:W-:-:S12]  /*0270*/  VIADD R22, R22, 0x1 ;  /* 0x0000000116167836 */ /* 0x000fd80000000000 */
[----:B------:R-:W-:Y:S05]  /*0280*/  @!P0 BRA `(.L_x_144) ;  /* 0x00000004003c8947 */ /* 0x000fea0003800000 */
[----:B------:R-:W-:Y:S01]  /*0290*/  LOP3.LUT R8, R22, 0xfffffff8, RZ, 0xc0, !PT ;  /* 0xfffffff816087812 */ /* 0x000fe200078ec0ff */
[----:B------:R-:W-:Y:S01]  /*02a0*/  BSSY.RECONVERGENT B3, `(.L_x_145) ;  /* 0x000004c000037945 */ /* 0x000fe20003800200 */
[----:B------:R-:W-:-:S03]  /*02b0*/  IMAD.MOV.U32 R24, RZ, RZ, RZ ;  /* 0x000000ffff187224 */ /* 0x000fc600078e00ff */
[----:B------:R-:W-:-:S07]  /*02c0*/  IMAD.MOV R8, RZ, RZ, -R8 ;  /* 0x000000ffff087224 */ /* 0x000fce00078e0a08 */
.L_x_146:
[----:B------:R-:W0:Y:S08]  /*02d0*/  LDC.64 R14, c[0x0][0x390] ;  /* 0x0000e400ff0e7b82 */ /* 0x000e300000000a00 */
[----:B------:R-:W1:Y:S01]  /*02e0*/  LDC.64 R12, c[0x0][0x380] ;  /* 0x0000e000ff0c7b82 */ /* 0x000e620000000a00 */
[----:B0-----:R-:W-:-:S05]  /*02f0*/  IMAD.WIDE R14, R9, 0x4, R14 ;  /* 0x00000004090e7825 */ /* 0x001fca00078e020e */
[----:B------:R-:W2:Y:S04]  /*0300*/  LDG.E R21, desc[UR8][R14.64] ;  /* 0x000000080e157981 */ /* 0x000ea8000c1e1900 */
[----:B------:R-:W3:Y:S04]  /*0310*/  LDG.E R17, desc[UR8][R14.64+0x8] ;  /* 0x000008080e117981 */ /* 0x000ee8000c1e1900 */
[----:B------:R-:W4:Y:S01]  /*0320*/  LDG.E R19, desc[UR8][R14.64+0x4] ;  /* 0x000004080e137981 */ /* 0x000f22000c1e1900 */
[----:B-1----:R-:W-:-:S05]  /*0330*/  IMAD.WIDE R12, R9, 0x4, R12 ;  /* 0x00000004090c7825 */ /* 0x002fca00078e020c */
[----:B------:R-:W5:Y:S04]  /*0340*/  LDG.E R25, desc[UR8][R12.64] ;  /* 0x000000080c197981 */ /* 0x000f68000c1e1900 */
[----:B------:R-:W5:Y:S01]  /*0350*/  LDG.E R29, desc[UR8][R12.64+0x8] ;  /* 0x000008080c1d7981 */ /* 0x000f62000c1e1900 */
[----:B--2---:R-:W-:-:S04]  /*0360*/  IADD3 R16, P0, PT, R0, R21, RZ ;  /* 0x0000001500107210 */ /* 0x004fc80007f1e0ff */
[----:B------:R-:W-:Y:S02]  /*0370*/  LEA.HI.X.SX32 R21, R21, R4, 0x1, P0 ;  /* 0x0000000415157211 */ /* 0x000fe400000f0eff */
[----:B------:R-:W-:-:S04]  /*0380*/  LEA R20, P0, R16, UR10, 0x2 ;  /* 0x0000000a10147c11 */ /* 0x000fc8000f8010ff */
[----:B------:R-:W-:-:S05]  /*0390*/  LEA.HI.X R21, R16, UR11, R21, 0x2, P0 ;  /* 0x0000000b10157c11 */ /* 0x000fca00080f1415 */
[----:B------:R-:W5:Y:S01]  /*03a0*/  LDG.E R20, desc[UR8][R20.64+-0x4] ;  /* 0xfffffc0814147981 */ /* 0x000f62000c1e1900 */
[C---:B---3--:R-:W-:Y:S02]  /*03b0*/  IADD3 R23, P1, PT, R0.reuse, R17, RZ ;  /* 0x0000001100177210 */ /* 0x048fe40007f3e0ff */
[----:B----4-:R-:W-:Y:S02]  /*03c0*/  IADD3 R27, P0, PT, R0, R19, RZ ;  /* 0x00000013001b7210 */ /* 0x010fe40007f1e0ff */
[-C--:B------:R-:W-:Y:S02]  /*03d0*/  LEA.HI.X.SX32 R26, R17, R4.reuse, 0x1, P1 ;  /* 0x00000004111a7211 */ /* 0x080fe400008f0eff */
[----:B------:R-:W-:Y:S02]  /*03e0*/  LEA R18, P1, R23, UR10, 0x2 ;  /* 0x0000000a17127c11 */ /* 0x000fe4000f8210ff */
[----:B------:R-:W-:Y:S01]  /*03f0*/  LEA.HI.X.SX32 R28, R19, R4, 0x1, P0 ;  /* 0x00000004131c7211 */ /* 0x000fe200000f0eff */
[----:B------:R-:W2:Y:S01]  /*0400*/  LDG.E R21, desc[UR8][R14.64+0x14] ;  /* 0x000014080e157981 */ /* 0x000ea2000c1e1900 */
[----:B------:R-:W-:-:S02]  /*0410*/  LEA R16, P0, R27, UR10, 0x2 ;  /* 0x0000000a1b107c11 */ /* 0x000fc4000f8010ff */
[----:B------:R-:W-:Y:S02]  /*0420*/  LEA.HI.X R19, R23, UR11, R26, 0x2, P1 ;  /* 0x0000000b17137c11 */ /* 0x000fe400088f141a */
[----:B------:R-:W3:Y:S01]  /*0430*/  LDG.E R23, desc[UR8][R14.64+0xc] ;  /* 0x00000c080e177981 */ /* 0x000ee2000c1e1900 */
[----:B------:R-:W-:-:S03]  /*0440*/  LEA.HI.X R17, R27, UR11, R28, 0x2, P0 ;  /* 0x0000000b1b117c11 */ /* 0x000fc600080f141c */
[----:B------:R-:W4:Y:S04]  /*0450*/  LDG.E R26, desc[UR8][R12.64+0x4] ;  /* 0x000004080c1a7981 */ /* 0x000f28000c1e1900 */
[----:B------:R0:W4:Y:S04]  /*0460*/  LDG.E R17, desc[UR8][R16.64+-0x4] ;  /* 0xfffffc0810117981 */ /* 0x000128000c1e1900 */
[----:B------:R-:W2:Y:S04]  /*0470*/  LDG.E R27, desc[UR8][R14.64+0x10] ;  /* 0x000010080e1b7981 */ /* 0x000ea8000c1e1900 */
[----:B------:R2:W2:Y:S01]  /*0480*/  LDG.E R18, desc[UR8][R18.64+-0x4] ;  /* 0xfffffc0812127981 */ /* 0x0004a2000c1e1900 */
[----:B-----5:R-:W-:-:S03]  /*0490*/  FFMA R28, R25, R20, R24 ;  /* 0x00000014191c7223 */ /* 0x020fc60000000018 */
[----:B------:R-:W5:Y:S04]  /*04a0*/  LDG.E R25, desc[UR8][R14.64+0x18] ;  /* 0x000018080e197981 */ /* 0x000f68000c1e1900 */
[----:B------:R1:W5:Y:S01]  /*04b0*/  LDG.E R20, desc[UR8][R14.64+0x1c] ;  /* 0x00001c080e147981 */ /* 0x000362000c1e1900 */
[----:B---3--:R-:W-:-:S04]  /*04c0*/  IADD3 R24, P0, PT, R0, R23, RZ ;  /* 0x0000001700187210 */ /* 0x008fc80007f1e0ff */
[----:B------:R-:W-:Y:S02]  /*04d0*/  LEA.HI.X.SX32 R23, R23, R4, 0x1, P0 ;  /* 0x0000000417177211 */ /* 0x000fe400000f0eff */
[----:B0-----:R-:W-:Y:S01]  /*04e0*/  LEA R16, P0, R24, UR10, 0x2 ;  /* 0x0000000a18107c11 */ /* 0x001fe2000f8010ff */
[----:B----4-:R-:W-:-:S03]  /*04f0*/  FFMA R26, R26, R17, R28 ;  /* 0x000000111a1a7223 */ /* 0x010fc6000000001c */
[----:B------:R-:W-:Y:S01]  /*0500*/  LEA.HI.X R17, R24, UR11, R23, 0x2, P0 ;  /* 0x0000000b18117c11 */ /* 0x000fe200080f1417 */
[----:B------:R-:W3:Y:S01]  /*0510*/  LDG.E R28, desc[UR8][R12.64+0xc] ;  /* 0x00000c080c1c7981 */ /* 0x000ee2000c1e1900 */
[C---:B--2---:R-:W-:Y:S02]  /*0520*/  IADD3 R19, P1, PT, R0.reuse, R27, RZ ;  /* 0x0000001b00137210 */ /* 0x044fe40007f3e0ff */
[----:B------:R-:W-:Y:S01]  /*0530*/  IADD3 R23, P2, PT, R0, R21, RZ ;  /* 0x0000001500177210 */ /* 0x000fe20007f5e0ff */
[----:B------:R-:W-:Y:S01]  /*0540*/  FFMA R29, R29, R18, R26 ;  /* 0x000000121d1d7223 */ /* 0x000fe2000000001a */
[-C--:B------:R-:W-:Y:S02]  /*0550*/  LEA.HI.X.SX32 R26, R27, R4.reuse, 0x1, P1 ;  /* 0x000000041b1a7211 */ /* 0x080fe400008f0eff */
[----:B------:R-:W-:Y:S02]  /*0560*/  LEA R18, P0, R19, UR10, 0x2 ;  /* 0x0000000a13127c11 */ /* 0x000fe4000f8010ff */
[----:B------:R-:W-:-:S02]  /*0570*/  LEA.HI.X.SX32 R24, R21, R4, 0x1, P2 ;  /* 0x0000000415187211 */ /* 0x000fc400010f0eff */
[----:B-1----:R-:W-:Y:S02]  /*0580*/  LEA R14, P1, R23, UR10, 0x2 ;  /* 0x0000000a170e7c11 */ /* 0x002fe4000f8210ff */
[----:B------:R-:W-:Y:S02]  /*0590*/  LEA.HI.X R19, R19, UR11, R26, 0x2, P0 ;  /* 0x0000000b13137c11 */ /* 0x000fe400080f141a */
[----:B------:R-:W-:Y:S01]  /*05a0*/  LEA.HI.X R15, R23, UR11, R24, 0x2, P1 ;  /* 0x0000000b170f7c11 */ /* 0x000fe200088f1418 */
[----:B------:R0:W3:Y:S04]  /*05b0*/  LDG.E R26, desc[UR8][R16.64+-0x4] ;  /* 0xfffffc08101a7981 */ /* 0x0000e8000c1e1900 */
[----:B------:R-:W2:Y:S04]  /*05c0*/  LDG.E R18, desc[UR8][R18.64+-0x4] ;  /* 0xfffffc0812127981 */ /* 0x000ea8000c1e1900 */
[----:B------:R-:W4:Y:S04]  /*05d0*/  LDG.E R14, desc[UR8][R14.64+-0x4] ;  /* 0xfffffc080e0e7981 */ /* 0x000f28000c1e1900 */
[----:B------:R-:W4:Y:S01]  /*05e0*/  LDG.E R19, desc[UR8][R12.64+0x14] ;  /* 0x000014080c137981 */ /* 0x000f22000c1e1900 */
[----:B-----5:R-:W-:-:S04]  /*05f0*/  IADD3 R23, P0, PT, R0, R25, RZ ;  /* 0x0000001900177210 */ /* 0x020fc80007f1e0ff */
[----:B------:R-:W-:Y:S02]  /*0600*/  LEA.HI.X.SX32 R25, R25, R4, 0x1, P0 ;  /* 0x0000000419197211 */ /* 0x000fe400000f0eff */
[C---:B------:R-:W-:Y:S02]  /*0610*/  LEA R24, P0, R23.reuse, UR10, 0x2 ;  /* 0x0000000a17187c11 */ /* 0x040fe4000f8010ff */
[----:B------:R-:W-:Y:S02]  /*0620*/  IADD3 R21, P1, PT, R0, R20, RZ ;  /* 0x0000001400157210 */ /* 0x000fe40007f3e0ff */
[----:B------:R-:W-:Y:S02]  /*0630*/  LEA.HI.X R25, R23, UR11, R25, 0x2, P0 ;  /* 0x0000000b17197c11 */ /* 0x000fe400080f1419 */
[----:B------:R-:W2:Y:S01]  /*0640*/  LDG.E R23, desc[UR8][R12.64+0x10] ;  /* 0x000010080c177981 */ /* 0x000ea2000c1e1900 */
[----:B------:R-:W-:Y:S02]  /*0650*/  LEA.HI.X.SX32 R20, R20, R4, 0x1, P1 ;  /* 0x0000000414147211 */ /* 0x000fe400008f0eff */
[C---:B0-----:R-:W-:Y:S01]  /*0660*/  LEA R16, P0, R21.reuse, UR10, 0x2 ;  /* 0x0000000a15107c11 */ /* 0x041fe2000f8010ff */
[----:B------:R-:W5:Y:S03]  /*0670*/  LDG.E R25, desc[UR8][R24.64+-0x4] ;  /* 0xfffffc0818197981 */ /* 0x000f66000c1e1900 */
[----:B------:R-:W-:-:S02]  /*0680*/  LEA.HI.X R17, R21, UR11, R20, 0x2, P0 ;  /* 0x0000000b15117c11 */ /* 0x000fc400080f1414 */
[----:B------:R-:W5:Y:S04]  /*0690*/  LDG.E R20, desc[UR8][R12.64+0x18] ;  /* 0x000018080c147981 */ /* 0x000f68000c1e1900 */
[----:B------:R-:W5:Y:S04]  /*06a0*/  LDG.E R21, desc[UR8][R12.64+0x1c] ;  /* 0x00001c080c157981 */ /* 0x000f68000c1e1900 */
[----:B------:R-:W5:Y:S01]  /*06b0*/  LDG.E R16, desc[UR8][R16.64+-0x4] ;  /* 0xfffffc0810107981 */ /* 0x000f62000c1e1900 */
[----:B------:R-:W-:-:S05]  /*06c0*/  VIADD R8, R8, 0x8 ;  /* 0x0000000808087836 */ /* 0x000fca0000000000 */
[----:B------:R-:W-:Y:S01]  /*06d0*/  ISETP.NE.AND P0, PT, R8, RZ, PT ;  /* 0x000000ff0800720c */ /* 0x000fe20003f05270 */
[----:B---3--:R-:W-:Y:S01]  /*06e0*/  FFMA R26, R28, R26, R29 ;  /* 0x0000001a1c1a7223 */ /* 0x008fe2000000001d */
[----:B------:R-:W-:Y:S02]  /*06f0*/  VIADD R10, R10, 0x8 ;  /* 0x000000080a0a7836 */ /* 0x000fe40000000000 */
[----:B------:R-:W-:Y:S02]  /*0700*/  VIADD R9, R9, 0x8 ;  /* 0x0000000809097836 */ /* 0x000fe40000000000 */
[----:B--2---:R-:W-:-:S04]  /*0710*/  FFMA R18, R23, R18, R26 ;  /* 0x0000001217127223 */ /* 0x004fc8000000001a */
[----:B----4-:R-:W-:-:S04]  /*0720*/  FFMA R19, R19, R14, R18 ;  /* 0x0000000e13137223 */ /* 0x010fc80000000012 */
[----:B-----5:R-:W-:-:S04]  /*0730*/  FFMA R19, R20, R25, R19 ;  /* 0x0000001914137223 */ /* 0x020fc80000000013 */
[----:B------:R-:W-:Y:S01]  /*0740*/  FFMA R24, R21, R16, R19 ;  /* 0x0000001015187223 */ /* 0x000fe20000000013 */
[----:B------:R-:W-:Y:S06]  /*0750*/  @P0 BRA `(.L_x_146) ;  /* 0xfffffff800dc0947 */ /* 0x000fec000383ffff */
[----:B------:R-:W-:Y:S05]  /*0760*/  BSYNC.RECONVERGENT B3 ;  /* 0x0000000000037941 */ /* 0x000fea0003800200 */
.L_x_145:
[----:B------:R-:W-:-:S07]  /*0770*/  VIADD R20, R10, 0xffffffff ;  /* 0xffffffff0a147836 */ /* 0x000fce0000000000 */
.L_x_144:
[----:B------:R-:W-:Y:S05]  /*0780*/  BSYNC.RECONVERGENT B2 ;  /* 0x0000000000027941 */ /* 0x000fea0003800200 */
.L_x_143:
[----:B------:R-:W-:Y:S01]  /*0790*/  LOP3.LUT P0, R8, R22, 0x7, RZ, 0xc0, !PT ;  /* 0x0000000716087812 */ /* 0x000fe2000780c0ff */
[----:B------:R-:W-:-:S12]  /*07a0*/  IMAD.MOV.U32 R9, RZ, RZ, R11 ;  /* 0x000000ffff097224 */ /* 0x000fd800078e000b */
[----:B------:R-:W-:Y:S05]  /*07b0*/  @!P0 BRA `(.L_x_142) ;  /* 0x0000000400648947 */ /* 0x000fea0003800000 */
[----:B------:R-:W-:Y:S01]  /*07c0*/  ISETP.GE.U32.AND P1, PT, R8, 0x4, PT ;  /* 0x000000040800780c */ /* 0x000fe20003f26070 */
[----:B------:R-:W-:Y:S01]  /*07d0*/  BSSY.RECONVERGENT B2, `(.L_x_147) ;  /* 0x0000029000027945 */ /* 0x000fe20003800200 */
[----:B------:R-:W-:-:S11]  /*07e0*/  LOP3.LUT P0, R10, R22, 0x3, RZ, 0xc0, !PT ;  /* 0x00000003160a7812 */ /* 0x000fd6000780c0ff */
[----:B------:R-:W-:Y:S05]  /*07f0*/  @!P1 BRA `(.L_x_148) ;  /* 0x0000000000989947 */ /* 0x000fea0003800000 */
[----:B------:R-:W0:Y:S01]  /*0800*/  LDC.64 R12, c[0x0][0x390] ;  /* 0x0000e400ff0c7b82 */ /* 0x000e220000000a00 */
[----:B------:R-:W1:Y:S07]  /*0810*/  LDCU.64 UR4, c[0x0][0x398] ;  /* 0x00007300ff0477ac */ /* 0x000e6e0008000a00 */
[----:B------:R-:W2:Y:S01]  /*0820*/  LDC.64 R8, c[0x0][0x380] ;  /* 0x0000e000ff087b82 */ /* 0x000ea20000000a00 */
[----:B0-----:R-:W-:-:S05]  /*0830*/  IMAD.WIDE R12, R20, 0x4, R12 ;  /* 0x00000004140c7825 */ /* 0x001fca00078e020c */
[----:B------:R-:W3:Y:S04]  /*0840*/  LDG.E R15, desc[UR8][R12.64] ;  /* 0x000000080c0f7981 */ /* 0x000ee8000c1e1900 */
[----:B------:R-:W4:Y:S04]  /*0850*/  LDG.E R23, desc[UR8][R12.64+0x4] ;  /* 0x000004080c177981 */ /* 0x000f28000c1e1900 */
[----:B------:R-:W5:Y:S04]  /*0860*/  LDG.E R21, desc[UR8][R12.64+0x8] ;  /* 0x000008080c157981 */ /* 0x000f68000c1e1900 */
[----:B------:R0:W5:Y:S01]  /*0870*/  LDG.E R19, desc[UR8][R12.64+0xc] ;  /* 0x00000c080c137981 */ /* 0x000162000c1e1900 */
[----:B--2---:R-:W-:Y:S01]  /*0880*/  IMAD.WIDE R8, R20, 0x4, R8 ;  /* 0x0000000414087825 */ /* 0x004fe200078e0208 */
[----:B---3--:R-:W-:-:S04]  /*0890*/  IADD3 R14, P1, PT, R0, R15, RZ ;  /* 0x0000000f000e7210 */ /* 0x008fc80007f3e0ff */
[-C--:B------:R-:W-:Y:S02]  /*08a0*/  LEA.HI.X.SX32 R17, R15, R4.reuse, 0x1, P1 ;  /* 0x000000040f117211 */ /* 0x080fe400008f0eff */
[----:B-1----:R-:W-:Y:S02]  /*08b0*/  LEA R16, P1, R14, UR4, 0x2 ;  /* 0x000000040e107c11 */ /* 0x002fe4000f8210ff */
[C---:B----4-:R-:W-:Y:S02]  /*08c0*/  IADD3 R15, P2, PT, R0.reuse, R23, RZ ;  /* 0x00000017000f7210 */ /* 0x050fe40007f5e0ff */
[----:B-----5:R-:W-:Y:S02]  /*08d0*/  IADD3 R18, P3, PT, R0, R21, RZ ;  /* 0x0000001500127210 */ /* 0x020fe40007f7e0ff */
[----:B------:R-:W-:Y:S02]  /*08e0*/  LEA.HI.X R17, R14, UR5, R17, 0x2, P1 ;  /* 0x000000050e117c11 */ /* 0x000fe400088f1411 */
[----:B------:R-:W-:-:S02]  /*08f0*/  LEA.HI.X.SX32 R26, R23, R4, 0x1, P2 ;  /* 0x00000004171a7211 */ /* 0x000fc400010f0eff */
[-C--:B------:R-:W-:Y:S02]  /*0900*/  LEA.HI.X.SX32 R21, R21, R4.reuse, 0x1, P3 ;  /* 0x0000000415157211 */ /* 0x080fe400018f0eff */
[C---:B------:R-:W-:Y:S01]  /*0910*/  LEA R14, P1, R15.reuse, UR4, 0x2 ;  /* 0x000000040f0e7c11 */ /* 0x040fe2000f8210ff */
[----:B------:R-:W2:Y:S01]  /*0920*/  LDG.E R17, desc[UR8][R16.64+-0x4] ;  /* 0xfffffc0810117981 */ /* 0x000ea2000c1e1900 */
[----:B0-----:R-:W-:Y:S02]  /*0930*/  LEA R12, P2, R18, UR4, 0x2 ;  /* 0x00000004120c7c11 */ /* 0x001fe4000f8410ff */
[----:B------:R-:W-:Y:S02]  /*0940*/  IADD3 R23, P3, PT, R0, R19, RZ ;  /* 0x0000001300177210 */ /* 0x000fe40007f7e0ff */
[----:B------:R-:W-:Y:S02]  /*0950*/  LEA.HI.X R15, R15, UR5, R26, 0x2, P1 ;  /* 0x000000050f0f7c11 */ /* 0x000fe400088f141a */
[----:B------:R-:W-:Y:S01]  /*0960*/  LEA.HI.X R13, R18, UR5, R21, 0x2, P2 ;  /* 0x00000005120d7c11 */ /* 0x000fe200090f1415 */
[----:B------:R-:W3:Y:S01]  /*0970*/  LDG.E R26, desc[UR8][R8.64+0x4] ;  /* 0x00000408081a7981 */ /* 0x000ee2000c1e1900 */
[----:B------:R-:W-:-:S03]  /*0980*/  LEA.HI.X.SX32 R28, R19, R4, 0x1, P3 ;  /* 0x00000004131c7211 */ /* 0x000fc600018f0eff */
[----:B------:R-:W2:Y:S01]  /*0990*/  LDG.E R21, desc[UR8][R8.64] ;  /* 0x0000000808157981 */ /* 0x000ea2000c1e1900 */
[----:B------:R-:W-:-:S03]  /*09a0*/  LEA R18, P1, R23, UR4, 0x2 ;  /* 0x0000000417127c11 */ /* 0x000fc6000f8210ff */
[----:B------:R-:W3:Y:S01]  /*09b0*/  LDG.E R14, desc[UR8][R14.64+-0x4] ;  /* 0xfffffc080e0e7981 */ /* 0x000ee2000c1e1900 */
[----:B------:R-:W-:-:S03]  /*09c0*/  LEA.HI.X R19, R23, UR5, R28, 0x2, P1 ;  /* 0x0000000517137c11 */ /* 0x000fc600088f141c */
[----:B------:R-:W4:Y:S04]  /*09d0*/  LDG.E R12, desc[UR8][R12.64+-0x4] ;  /* 0xfffffc080c0c7981 */ /* 0x000f28000c1e1900 */
[----:B------:R-:W4:Y:S04]  /*09e0*/  LDG.E R16, desc[UR8][R8.64+0x8] ;  /* 0x0000080808107981 */ /* 0x000f28000c1e1900 */
[----:B------:R-:W5:Y:S04]  /*09f0*/  LDG.E R23, desc[UR8][R8.64+0xc] ;  /* 0x00000c0808177981 */ /* 0x000f68000c1e1900 */
[----:B------:R-:W5:Y:S01]  /*0a00*/  LDG.E R18, desc[UR8][R18.64+-0x4] ;  /* 0xfffffc0812127981 */ /* 0x000f62000c1e1900 */
[----:B------:R-:W-:-:S02]  /*0a10*/  VIADD R20, R20, 0x4 ;  /* 0x0000000414147836 */ /* 0x000fc40000000000 */
[----:B--2---:R-:W-:-:S04]  /*0a20*/  FFMA R17, R21, R17, R24 ;  /* 0x0000001115117223 */ /* 0x004fc80000000018 */
[----:B---3--:R-:W-:-:S04]  /*0a30*/  FFMA R17, R26, R14, R17 ;  /* 0x0000000e1a117223 */ /* 0x008fc80000000011 */
[----:B----4-:R-:W-:-:S04]  /*0a40*/  FFMA R16, R16, R12, R17 ;  /* 0x0000000c10107223 */ /* 0x010fc80000000011 */
[----:B-----5:R-:W-:-:S07]  /*0a50*/  FFMA R24, R23, R18, R16 ;  /* 0x0000001217187223 */ /* 0x020fce0000000010 */
.L_x_148:
[----:B------:R-:W-:Y:S05]  /*0a60*/  BSYNC.RECONVERGENT B2 ;  /* 0x0000000000027941 */ /* 0x000fea0003800200 */
.L_x_147:
[----:B------:R-:W-:Y:S01]  /*0a70*/  IMAD.MOV.U32 R9, RZ, RZ, R11 ;  /* 0x000000ffff097224 */ /* 0x000fe200078e000b */
[----:B------:R-:W-:Y:S06]  /*0a80*/  @!P0 BRA `(.L_x_142) ;  /* 0x0000000000b08947 */ /* 0x000fec0003800000 */
[----:B------:R-:W-:Y:S01]  /*0a90*/  ISETP.NE.AND P1, PT, R10, 0x1, PT ;  /* 0x000000010a00780c */ /* 0x000fe20003f25270 */
[----:B------:R-:W-:Y:S01]  /*0aa0*/  BSSY.RECONVERGENT B2, `(.L_x_149) ;  /* 0x000001a000027945 */ /* 0x000fe20003800200 */
[----:B------:R-:W-:-:S04]  /*0ab0*/  LOP3.LUT R22, R22, 0x1, RZ, 0xc0, !PT ;  /* 0x0000000116167812 */ /* 0x000fc800078ec0ff */
[----:B------:R-:W-:-:S07]  /*0ac0*/  ISETP.NE.U32.AND P0, PT, R22, 0x1, PT ;  /* 0x000000011600780c */ /* 0x000fce0003f05070 */
[----:B------:R-:W-:Y:S06]  /*0ad0*/  @!P1 BRA `(.L_x_150) ;  /* 0x0000000000589947 */ /* 0x000fec0003800000 */
[----:B------:R-:W0:Y:S01]  /*0ae0*/  LDC.64 R8, c[0x0][0x390] ;  /* 0x0000e400ff087b82 */ /* 0x000e220000000a00 */
[----:B------:R-:W1:Y:S07]  /*0af0*/  LDCU.64 UR4, c[0x0][0x398] ;  /* 0x00007300ff0477ac */ /* 0x000e6e0008000a00 */
[----:B------:R-:W2:Y:S01]  /*0b00*/  LDC.64 R12, c[0x0][0x380] ;  /* 0x0000e000ff0c7b82 */ /* 0x000ea20000000a00 */
[----:B0-----:R-:W-:-:S05]  /*0b10*/  IMAD.WIDE R16, R20, 0x4, R8 ;  /* 0x0000000414107825 */ /* 0x001fca00078e0208 */
[----:B------:R-:W3:Y:S04]  /*0b20*/  LDG.E R9, desc[UR8][R16.64] ;  /* 0x0000000810097981 */ /* 0x000ee8000c1e1900 */
[----:B------:R-:W4:Y:S01]  /*0b30*/  LDG.E R15, desc[UR8][R16.64+0x4] ;  /* 0x00000408100f7981 */ /* 0x000f22000c1e1900 */
[----:B--2---:R-:W-:-:S05]  /*0b40*/  IMAD.WIDE R12, R20, 0x4, R12 ;  /* 0x00000004140c7825 */ /* 0x004fca00078e020c */
[----:B------:R-:W2:Y:S01]  /*0b50*/  LDG.E R17, desc[UR8][R12.64] ;  /* 0x000000080c117981 */ /* 0x000ea2000c1e1900 */
[C---:B---3--:R-:W-:Y:S02]  /*0b60*/  IADD3 R10, P1, PT, R0.reuse, R9, RZ ;  /* 0x00000009000a7210 */ /* 0x048fe40007f3e0ff */
[----:B----4-:R-:W-:Y:S02]  /*0b70*/  IADD3 R18, P2, PT, R0, R15, RZ ;  /* 0x0000000f00127210 */ /* 0x010fe40007f5e0ff */
[-C--:B------:R-:W-:Y:S02]  /*0b80*/  LEA.HI.X.SX32 R9, R9, R4.reuse, 0x1, P1 ;  /* 0x0000000409097211 */ /* 0x080fe400008f0eff */
[----:B-1----:R-:W-:Y:S02]  /*0b90*/  LEA R8, P1, R10, UR4, 0x2 ;  /* 0x000000040a087c11 */ /* 0x002fe4000f8210ff */
[----:B------:R-:W-:Y:S02]  /*0ba0*/  LEA.HI.X.SX32 R15, R15, R4, 0x1, P2 ;  /* 0x000000040f0f7211 */ /* 0x000fe400010f0eff */
[----:B------:R-:W-:-:S02]  /*0bb0*/  LEA R14, P2, R18, UR4, 0x2 ;  /* 0x00000004120e7c11 */ /* 0x000fc4000f8410ff */
[----:B------:R-:W-:Y:S02]  /*0bc0*/  LEA.HI.X R9, R10, UR5, R9, 0x2, P1 ;  /* 0x000000050a097c11 */ /* 0x000fe400088f1409 */
[----:B------:R-:W-:Y:S01]  /*0bd0*/  LEA.HI.X R15, R18, UR5, R15, 0x2, P2 ;  /* 0x00000005120f7c11 */ /* 0x000fe200090f140f */
[----:B------:R-:W3:Y:S04]  /*0be0*/  LDG.E R10, desc[UR8][R12.64+0x4] ;  /* 0x000004080c0a7981 */ /* 0x000ee8000c1e1900 */
[----:B------:R-:W2:Y:S04]  /*0bf0*/  LDG.E R8, desc[UR8][R8.64+-0x4] ;  /* 0xfffffc0808087981 */ /* 0x000ea8000c1e1900 */
[----:B------:R-:W3:Y:S01]  /*0c00*/  LDG.E R14, desc[UR8][R14.64+-0x4] ;  /* 0xfffffc080e0e7981 */ /* 0x000ee2000c1e1900 */
[----:B------:R-:W-:-:S02]  /*0c10*/  VIADD R20, R20, 0x2 ;  /* 0x0000000214147836 */ /* 0x000fc40000000000 */
[----:B--2---:R-:W-:-:S04]  /*0c20*/  FFMA R17, R17, R8, R24 ;  /* 0x0000000811117223 */ /* 0x004fc80000000018 */
[----:B---3--:R-:W-:-:S07]  /*0c30*/  FFMA R24, R10, R14, R17 ;  /* 0x0000000e0a187223 */ /* 0x008fce0000000011 */
.L_x_150:
[----:B------:R-:W-:Y:S05]  /*0c40*/  BSYNC.RECONVERGENT B2 ;  /* 0x0000000000027941 */ /* 0x000fea0003800200 */
.L_x_149:
[----:B------:R-:W-:Y:S01]  /*0c50*/  IMAD.MOV.U32 R9, RZ, RZ, R11 ;  /* 0x000000ffff097224 */ /* 0x000fe200078e000b */
[----:B------:R-:W-:Y:S06]  /*0c60*/  @P0 BRA `(.L_x_142) ;  /* 0x0000000000380947 */ /* 0x000fec0003800000 */
[----:B------:R-:W0:Y:S01]  /*0c70*/  LDC.64 R14, c[0x0][0x390] ;  /* 0x0000e400ff0e7b82 */ /* 0x000e220000000a00 */
[----:B------:R-:W1:Y:S07]  /*0c80*/  LDCU.64 UR4, c[0x0][0x398] ;  /* 0x00007300ff0477ac */ /* 0x000e6e0008000a00 */
[----:B------:R-:W2:Y:S01]  /*0c90*/  LDC.64 R8, c[0x0][0x380] ;  /* 0x0000e000ff087b82 */ /* 0x000ea20000000a00 */
[----:B0-----:R-:W-:-:S06]  /*0ca0*/  IMAD.WIDE R14, R20, 0x4, R14 ;  /* 0x00000004140e7825 */ /* 0x001fcc00078e020e */
[----:B------:R-:W3:Y:S01]  /*0cb0*/  LDG.E R15, desc[UR8][R14.64] ;  /* 0x000000080e0f7981 */ /* 0x000ee2000c1e1900 */
[----:B--2---:R-:W-:-:S06]  /*0cc0*/  IMAD.WIDE R20, R20, 0x4, R8 ;  /* 0x0000000414147825 */ /* 0x004fcc00078e0208 */
[----:B------:R-:W2:Y:S01]  /*0cd0*/  LDG.E R21, desc[UR8][R20.64] ;  /* 0x0000000814157981 */ /* 0x000ea2000c1e1900 */
[----:B---3--:R-:W-:-:S04]  /*0ce0*/  IADD3 R10, P0, PT, R0, R15, RZ ;  /* 0x0000000f000a7210 */ /* 0x008fc80007f1e0ff */
[----:B------:R-:W-:Y:S02]  /*0cf0*/  LEA.HI.X.SX32 R13, R15, R4, 0x1, P0 ;  /* 0x000000040f0d7211 */ /* 0x000fe400000f0eff */
[----:B-1----:R-:W-:-:S04]  /*0d00*/  LEA R12, P0, R10, UR4, 0x2 ;  /* 0x000000040a0c7c11 */ /* 0x002fc8000f8010ff */
[----:B------:R-:W-:-:S05]  /*0d10*/  LEA.HI.X R13, R10, UR5, R13, 0x2, P0 ;  /* 0x000000050a0d7c11 */ /* 0x000fca00080f140d */
[----:B------:R-:W2:Y:S01]  /*0d20*/  LDG.E R12, desc[UR8][R12.64+-0x4] ;  /* 0xfffffc080c0c7981 */ /* 0x000ea2000c1e1900 */
[----:B------:R-:W-:Y:S02]  /*0d30*/  IMAD.MOV.U32 R9, RZ, RZ, R11 ;  /* 0x000000ffff097224 */ /* 0x000fe400078e000b */
[----:B--2---:R-:W-:-:S07]  /*0d40*/  FFMA R24, R21, R12, R24 ;  /* 0x0000000c15187223 */ /* 0x004fce0000000018 */
.L_x_142:
[----:B------:R-:W-:Y:S05]  /*0d50*/  BSYNC.RECONVERGENT B0 ;  /* 0x0000000000007941 */ /* 0x000fea0003800200 */
.L_x_141:
[----:B------:R-:W0:Y:S01]  /*0d60*/  LDCU.64 UR6, c[0x0][0x3a0] ;  /* 0x00007400ff0677ac */ /* 0x000e220008000a00 */
[C---:B------:R-:W-:Y:S01]  /*0d70*/  IADD3 R8, P0, PT, R2.reuse, R3, RZ ;  /* 0x0000000302087210 */ /* 0x040fe20007f1e0ff */
[----:B------:R-:W1:Y:S03]  /*0d80*/  LDCU UR4, c[0x0][0x360] ;  /* 0x00006c00ff0477ac */ /* 0x000e660008000800 */
[----:B------:R-:W-:Y:S01]  /*0d90*/  LEA.HI.X.SX32 R7, R2, R7, 0x1, P0 ;  /* 0x0000000702077211 */ /* 0x000fe200000f0eff */
[----:B------:R-:W2:Y:S01]  /*0da0*/  LDCU UR5, c[0x0][0x3a8] ;  /* 0x00007500ff0577ac */ /* 0x000ea20008000800 */
[----:B0-----:R-:W-:-:S04]  /*0db0*/  LEA R10, P0, R8, UR6, 0x2 ;  /* 0x00000006080a7c11 */ /* 0x001fc8000f8010ff */
[----:B------:R-:W-:Y:S01]  /*0dc0*/  LEA.HI.X R11, R8, UR7, R7, 0x2, P0 ;  /* 0x00000007080b7c11 */ /* 0x000fe200080f1407 */
[----:B-1----:R-:W-:-:S04]  /*0dd0*/  VIADD R3, R3, UR4 ;  /* 0x0000000403037c36 */ /* 0x002fc80008000000 */
[----:B------:R0:W-:Y:S01]  /*0de0*/  STG.E desc[UR8][R10.64], R24 ;  /* 0x000000180a007986 */ /* 0x0001e2000c101908 */
[----:B--2---:R-:W-:-:S13]  /*0df0*/  ISETP.GE.AND P0, PT, R3, UR5, PT ;  /* 0x0000000503007c0c */ /* 0x004fda000bf06270 */
[----:B0-----:R-:W-:Y:S05]  /*0e00*/  @!P0 BRA `(.L_x_151) ;  /* 0xfffffff000d48947 */ /* 0x001fea000383ffff */
[----:B------:R-:W-:Y:S05]  /*0e10*/  BSYNC.RECONVERGENT B1 ;  /* 0x0000000000017941 */ /* 0x000fea0003800200 */
.L_x_140:
[----:B------:R-:W-:Y:S04]  /*0e20*/  STS [R5], R24 ;  /* 0x0000001805007388 */ /* 0x000fe80000000800 */
[----:B------:R-:W-:Y:S01]  /*0e30*/  STS [R6], R9 ;  /* 0x0000000906007388 */ /* 0x000fe20000000800 */
[----:B------:R-:W-:Y:S05]  /*0e40*/  EXIT ;  /* 0x000000000000794d */ /* 0x000fea0003800000 */
.L_x_152:
        /* <DEDUP_REMOVED lines=11> */
.L_x_194:


//--------------------- .text._Z3dotPfS_S_ii      --------------------------
	.section	.text._Z3dotPfS_S_ii,"ax",@progbits
	.align	128
        .global         _Z3dotPfS_S_ii
        .type           _Z3dotPfS_S_ii,@function
        .size           _Z3dotPfS_S_ii,(.L_x_186 - _Z3dotPfS_S_ii)
        .other          _Z3dotPfS_S_ii,@"STO_CUDA_ENTRY STV_DEFAULT"
_Z3dotPfS_S_ii:
.text._Z3dotPfS_S_ii:
[----:B------:R-:W-:Y:S01]  /*0000*/  LDC R1, c[0x0][0x37c] ;  /* 0x0000df00ff017b82 */ /* 0x000fe20000000800 */
[----:B------:R-:W0:Y:S07]  /*0010*/  S2R R11, SR_CTAID.X ;  /* 0x00000000000b7919 */ /* 0x000e2e0000002500 */
[----:B------:R-:W1:Y:S01]  /*0020*/  S2UR UR5, SR_CgaCtaId ;  /* 0x00000000000579c3 */ /* 0x000e620000008800 */
[----:B------:R-:W0:Y:S01]  /*0030*/  LDCU UR6, c[0x0][0x39c] ;  /* 0x00007380ff0677ac */ /* 0x000e220008000800 */
[----:B------:R-:W2:Y:S01]  /*0040*/  S2R R7, SR_TID.X ;  /* 0x0000000000077919 */ /* 0x000ea20000002100 */
[----:B------:R-:W-:-:S02]  /*0050*/  UMOV UR4, 0x400 ;  /* 0x0000040000047882 */ /* 0x000fc40000000000 */
[----:B-1----:R-:W-:Y:S01]  /*0060*/  ULEA UR4, UR5, UR4, 0x18 ;  /* 0x0000000405047291 */ /* 0x002fe2000f8ec0ff */
[----:B0-----:R-:W-:-:S05]  /*0070*/  ISETP.GE.U32.AND P0, PT, R11, UR6, PT ;  /* 0x000000060b007c0c */ /* 0x001fca000bf06070 */
[----:B--2---:R-:W-:-:S05]  /*0080*/  LEA R0, R7, UR4, 0x2 ;  /* 0x0000000407007c11 */ /* 0x004fca000f8e10ff */
[----:B------:R0:W-:Y:S03]  /*0090*/  STS [R0], RZ ;  /* 0x000000ff00007388 */ /* 0x0001e60000000800 */
[----:B------:R-:W-:Y:S05]  /*00a0*/  @P0 EXIT ;  /* 0x000000000000094d */ /* 0x000fea0003800000 */
[----:B------:R-:W1:Y:S01]  /*00b0*/  LDCU UR5, c[0x0][0x398] ;  /* 0x00007300ff0577ac */ /* 0x000e620008000800 */
[----:B------:R-:W-:Y:S01]  /*00c0*/  BSSY.RECONVERGENT B0, `(.L_x_153) ;  /* 0x000001e000007945 */ /* 0x000fe20003800200 */
[C---:B------:R-:W-:Y:S01]  /*00d0*/  ISETP.NE.AND P0, PT, R7.reuse, RZ, PT ;  /* 0x000000ff0700720c */ /* 0x040fe20003f05270 */
[----:B------:R-:W2:Y:S01]  /*00e0*/  LDCU.64 UR6, c[0x0][0x358] ;  /* 0x00006b00ff0677ac */ /* 0x000ea20008000a00 */
[----:B------:R-:W3:Y:S01]  /*00f0*/  LDCU.128 UR8, c[0x0][0x380] ;  /* 0x00007000ff0877ac */ /* 0x000ee20008000c00 */
[----:B-1----:R-:W-:-:S13]  /*0100*/  ISETP.GE.AND P1, PT, R7, UR5, PT ;  /* 0x0000000507007c0c */ /* 0x002fda000bf26270 */
[----:B--23--:R-:W-:Y:S05]  /*0110*/  @P1 BRA `(.L_x_154) ;  /* 0x0000000000601947 */ /* 0x00cfea0003800000 */
[----:B------:R-:W1:Y:S01]  /*0120*/  LDC R8, c[0x0][0x360] ;  /* 0x0000d800ff087b82 */ /* 0x000e620000000800 */
[----:B0-----:R-:W-:-:S07]  /*0130*/  IMAD R0, R11, UR5, RZ ;  /* 0x000000050b007c24 */ /* 0x001fce000f8e02ff */
.L_x_155:
[----:B------:R-:W-:Y:S02]  /*0140*/  SHF.R.S32.HI R3, RZ, 0x1f, R7 ;  /* 0x0000001fff037819 */ /* 0x000fe40000011407 */
[----:B------:R-:W-:-:S04]  /*0150*/  IADD3 R5, P1, PT, R0, R7, RZ ;  /* 0x0000000700057210 */ /* 0x000fc80007f3e0ff */
[----:B------:R-:W-:Y:S02]  /*0160*/  LEA.HI.X.SX32 R2, R0, R3, 0x1, P1 ;  /* 0x0000000300027211 */ /* 0x000fe400008f0eff */
[C---:B------:R-:W-:Y:S02]  /*0170*/  SHF.L.U32 R4, R5.reuse, 0x2, RZ ;  /* 0x0000000205047819 */ /* 0x040fe400000006ff */
[----:B------:R-:W-:Y:S02]  /*0180*/  SHF.L.U64.HI R5, R5, 0x2, R2 ;  /* 0x0000000205057819 */ /* 0x000fe40000010202 */
[C---:B------:R-:W-:Y:S02]  /*0190*/  IADD3 R2, P1, PT, R4.reuse, UR8, RZ ;  /* 0x0000000804027c10 */ /* 0x040fe4000ff3e0ff */
[----:B------:R-:W-:Y:S02]  /*01a0*/  IADD3 R4, P2, PT, R4, UR10, RZ ;  /* 0x0000000a04047c10 */ /* 0x000fe4000ff5e0ff */
[----:B------:R-:W-:-:S02]  /*01b0*/  IADD3.X R3, PT, PT, R5, UR9, RZ, P1, !PT ;  /* 0x0000000905037c10 */ /* 0x000fc40008ffe4ff */
[----:B------:R-:W-:-:S03]  /*01c0*/  IADD3.X R5, PT, PT, R5, UR11, RZ, P2, !PT ;  /* 0x0000000b05057c10 */ /* 0x000fc600097fe4ff */
[----:B--2---:R-:W2:Y:S04]  /*01d0*/  LDG.E R2, desc[UR6][R2.64] ;  /* 0x0000000602027981 */ /* 0x004ea8000c1e1900 */
[----:B------:R-:W2:Y:S01]  /*01e0*/  LDG.E R5, desc[UR6][R4.64] ;  /* 0x0000000604057981 */ /* 0x000ea2000c1e1900 */
[----:B------:R-:W-:-:S04]  /*01f0*/  SHF.R.S32.HI R6, RZ, 0x1f, R7 ;  /* 0x0000001fff067819 */ /* 0x000fc80000011407 */
[----:B------:R-:W-:-:S04]  /*0200*/  LEA.HI R6, R6, R7, RZ, 0x8 ;  /* 0x0000000706067211 */ /* 0x000fc800078f40ff */
[----:B------:R-:W-:-:S04]  /*0210*/  LOP3.LUT R6, R6, 0x3fffff00, RZ, 0xc0, !PT ;  /* 0x3fffff0006067812 */ /* 0x000fc800078ec0ff */
[-C--:B------:R-:W-:Y:S02]  /*0220*/  IADD3 R6, PT, PT, -R6, R7.reuse, RZ ;  /* 0x0000000706067210 */ /* 0x080fe40007ffe1ff */
[----:B-1----:R-:W-:Y:S02]  /*0230*/  IADD3 R7, PT, PT, R8, R7, RZ ;  /* 0x0000000708077210 */ /* 0x002fe40007ffe0ff */
[----:B------:R-:W-:Y:S02]  /*0240*/  LEA R6, R6, UR4, 0x2 ;  /* 0x0000000406067c11 */ /* 0x000fe4000f8e10ff */
[----:B------:R-:W-:-:S03]  /*0250*/  ISETP.GE.AND P1, PT, R7, UR5, PT ;  /* 0x0000000507007c0c */ /* 0x000fc6000bf26270 */
[----:B------:R-:W2:Y:S02]  /*0260*/  LDS R9, [R6] ;  /* 0x0000000006097984 */ /* 0x000ea40000000800 */
[----:B--2---:R-:W-:-:S05]  /*0270*/  FFMA R9, R2, R5, R9 ;  /* 0x0000000502097223 */ /* 0x004fca0000000009 */
[----:B------:R2:W-:Y:S03]  /*0280*/  STS [R6], R9 ;  /* 0x0000000906007388 */ /* 0x0005e60000000800 */
[----:B------:R-:W-:Y:S05]  /*0290*/  @!P1 BRA `(.L_x_155) ;  /* 0xfffffffc00a89947 */ /* 0x000fea000383ffff */
.L_x_154:
[----:B------:R-:W-:Y:S05]  /*02a0*/  BSYNC.RECONVERGENT B0 ;  /* 0x0000000000007941 */ /* 0x000fea0003800200 */
.L_x_153:
[----:B------:R-:W-:Y:S06]  /*02b0*/  BAR.SYNC.DEFER_BLOCKING 0x0 ;  /* 0x0000000000007b1d */ /* 0x000fec0000010000 */
[----:B------:R-:W-:Y:S05]  /*02c0*/  @P0 EXIT ;  /* 0x000000000000094d */ /* 0x000fea0003800000 */
[----:B------:R-:W1:Y:S01]  /*02d0*/  LDC.64 R4, c[0x0][0x390] ;  /* 0x0000e400ff047b82 */ /* 0x000e620000000a00 */
[----:B------:R-:W-:Y:S01]  /*02e0*/  HFMA2 R15, -RZ, RZ, 0, 0 ;  /* 0x00000000ff0f7431 */ /* 0x000fe200000001ff */
[----:B------:R-:W-:Y:S02]  /*02f0*/  I2FP.F32.S32 R3, UR5 ;  /* 0x0000000500037c45 */ /* 0x000fe40008201400 */
[----:B------:R-:W-:Y:S01]  /*0300*/  MOV R2, 0x20 ;  /* 0x0000002000027802 */ /* 0x000fe20000000f00 */
[----:B-1----:R-:W-:-:S07]  /*0310*/  IMAD.WIDE.U32 R4, R11, 0x4, R4 ;  /* 0x000000040b047825 */ /* 0x002fce00078e0004 */
.L_x_172:
[----:B0-----:R0:W1:Y:S01]  /*0320*/  LDS R0, [R2+UR4+-0x20] ;  /* 0xffffe00402007984 */ /* 0x0010620008000800 */
[----:B--2---:R-:W2:Y:S02]  /*0330*/  MUFU.RCP R6, R3 ;  /* 0x0000000300067308 */ /* 0x004ea40000001000 */
[----:B--2---:R-:W-:-:S04]  /*0340*/  FFMA R7, -R3, R6, 1 ;  /* 0x3f80000003077423 */ /* 0x004fc80000000106 */
[----:B------:R-:W-:Y:S01]  /*0350*/  FFMA R7, R6, R7, R6 ;  /* 0x0000000706077223 */ /* 0x000fe20000000006 */
[C---:B------:R-:W-:Y:S01]  /*0360*/  VIADD R6, R2.reuse, UR4 ;  /* 0x0000000402067c36 */ /* 0x040fe20008000000 */
[----:B0-----:R-:W-:-:S04]  /*0370*/  IADD3 R2, PT, PT, R2, 0x40, RZ ;  /* 0x0000004002027810 */ /* 0x001fc80007ffe0ff */
[----:B------:R-:W-:Y:S01]  /*0380*/  ISETP.NE.AND P2, PT, R2, 0x420, PT ;  /* 0x000004200200780c */ /* 0x000fe20003f45270 */
[----:B-1----:R-:W0:Y:S01]  /*0390*/  FCHK P0, R0, R3 ;  /* 0x0000000300007302 */ /* 0x002e220000000000 */
[----:B------:R-:W-:-:S04]  /*03a0*/  FFMA R8, R0, R7, RZ ;  /* 0x0000000700087223 */ /* 0x000fc800000000ff */
[----:B------:R-:W-:-:S04]  /*03b0*/  FFMA R9, -R3, R8, R0 ;  /* 0x0000000803097223 */ /* 0x000fc80000000100 */
[----:B------:R-:W-:Y:S01]  /*03c0*/  FFMA R14, R7, R9, R8 ;  /* 0x00000009070e7223 */ /* 0x000fe20000000008 */
[----:B0-----:R-:W-:Y:S06]  /*03d0*/  @!P0 BRA `(.L_x_156) ;  /* 0x00000000000c8947 */ /* 0x001fec0003800000 */
[----:B------:R-:W-:-:S07]  /*03e0*/  MOV R8, 0x400 ;  /* 0x0000040000087802 */ /* 0x000fce0000000f00 */
[----:B------:R-:W-:Y:S05]  /*03f0*/  CALL.REL.NOINC `($__internal_4_$__cuda_sm3x_div_rn_noftz_f32_slowpath) ;  /* 0x0000000c003c7944 */ /* 0x000fea0003c00000 */
[----:B------:R-:W-:-:S07]  /*0400*/  MOV R14, R7 ;  /* 0x00000007000e7202 */ /* 0x000fce0000000f00 */
.L_x_156:
[----:B------:R-:W0:Y:S01]  /*0410*/  LDS R10, [R6+-0x1c] ;  /* 0xffffe400060a7984 */ /* 0x000e220000000800 */
[----:B------:R-:W1:Y:S01]  /*0420*/  MUFU.RCP R0, R3 ;  /* 0x0000000300007308 */ /* 0x000e620000001000 */
[----:B------:R-:W-:Y:S01]  /*0430*/  FADD R14, R14, R15 ;  /* 0x0000000f0e0e7221 */ /* 0x000fe20000000000 */
[----:B-1----:R-:W-:-:S04]  /*0440*/  FFMA R7, -R3, R0, 1 ;  /* 0x3f80000003077423 */ /* 0x002fc80000000100 */
[----:B------:R-:W-:Y:S02]  /*0450*/  FFMA R0, R0, R7, R0 ;  /* 0x0000000700007223 */ /* 0x000fe40000000000 */
[----:B0-----:R-:W0:Y:S02]  /*0460*/  FCHK P0, R10, R3 ;  /* 0x000000030a007302 */ /* 0x001e240000000000 */
[----:B------:R-:W-:-:S04]  /*0470*/  FFMA R7, R0, R10, RZ ;  /* 0x0000000a00077223 */ /* 0x000fc800000000ff */
[----:B------:R-:W-:-:S04]  /*0480*/  FFMA R8, -R3, R7, R10 ;  /* 0x0000000703087223 */ /* 0x000fc8000000010a */
[----:B------:R-:W-:Y:S01]  /*0490*/  FFMA R7, R0, R8, R7 ;  /* 0x0000000800077223 */ /* 0x000fe20000000007 */
[----:B0-----:R-:W-:Y:S06]  /*04a0*/  @!P0 BRA `(.L_x_157) ;  /* 0x00000000000c8947 */ /* 0x001fec0003800000 */
[----:B------:R-:W-:Y:S02]  /*04b0*/  MOV R0, R10 ;  /* 0x0000000a00007202 */ /* 0x000fe40000000f00 */
[----:B------:R-:W-:-:S07]  /*04c0*/  MOV R8, 0x4e0 ;  /* 0x000004e000087802 */ /* 0x000fce0000000f00 */
[----:B------:R-:W-:Y:S05]  /*04d0*/  CALL.REL.NOINC `($__internal_4_$__cuda_sm3x_div_rn_noftz_f32_slowpath) ;  /* 0x0000000c00047944 */ /* 0x000fea0003c00000 */
.L_x_157:
        /* <DEDUP_REMOVED lines=13> */
[----:B------:R-:W-:-:S07]  /*05b0*/  IMAD.MOV.U32 R9, RZ, RZ, R7 ;  /* 0x000000ffff097224 */ /* 0x000fce00078e0007 */
.L_x_158:
        /* <DEDUP_REMOVED lines=13> */
.L_x_159:
        /* <DEDUP_REMOVED lines=13> */
[----:B------:R-:W-:-:S07]  /*0760*/  MOV R9, R7 ;  /* 0x0000000700097202 */ /* 0x000fce0000000f00 */
.L_x_160:
        /* <DEDUP_REMOVED lines=13> */
.L_x_161:
        /* <DEDUP_REMOVED lines=10> */
[----:B------:R-:W-:Y:S01]  /*08e0*/  IMAD.MOV.U32 R0, RZ, RZ, R10 ;  /* 0x000000ffff007224 */ /* 0x000fe200078e000a */
[----:B------:R-:W-:-:S07]  /*08f0*/  MOV R8, 0x910 ;  /* 0x0000091000087802 */ /* 0x000fce0000000f00 */
[----:B------:R-:W-:Y:S05]  /*0900*/  CALL.REL.NOINC `($__internal_4_$__cuda_sm3x_div_rn_noftz_f32_slowpath) ;  /* 0x0000000400f87944 */ /* 0x000fea0003c00000 */
[----:B------:R-:W-:-:S07]  /*0910*/  MOV R9, R7 ;  /* 0x0000000700097202 */ /* 0x000fce0000000f00 */
.L_x_162:
        /* <DEDUP_REMOVED lines=13> */
.L_x_163:
[----:B------:R-:W0:Y:S01]  /*09f0*/  LDS R10, [R6] ;  /* 0x00000000060a7984 */ /* 0x000e220000000800 */
        /* <DEDUP_REMOVED lines=13> */
.L_x_164:
[----:B------:R-:W0:Y:S01]  /*0ad0*/  LDS R10, [R6+0x4] ;  /* 0x00000400060a7984 */ /* 0x000e220000000800 */
        /* <DEDUP_REMOVED lines=12> */
.L_x_165:
        /* <DEDUP_REMOVED lines=14> */
.L_x_166:
        /* <DEDUP_REMOVED lines=13> */
.L_x_167:
        /* <DEDUP_REMOVED lines=14> */
.L_x_168:
        /* <DEDUP_REMOVED lines=13> */
.L_x_169:
        /* <DEDUP_REMOVED lines=14> */
.L_x_170:
        /* <DEDUP_REMOVED lines=13> */
.L_x_171:
[----:B------:R-:W-:Y:S01]  /*10b0*/  FADD R15, R14, R7 ;  /* 0x000000070e0f7221 */ /* 0x000fe20000000000 */
[----:B------:R-:W-:Y:S06]  /*10c0*/  @P2 BRA `(.L_x_172) ;  /* 0xfffffff000942947 */ /* 0x000fec000383ffff */
[----:B------:R-:W-:Y:S01]  /*10d0*/  STG.E desc[UR6][R4.64], R15 ;  /* 0x0000000f04007986 */ /* 0x000fe2000c101906 */
[----:B------:R-:W-:Y:S05]  /*10e0*/  EXIT ;  /* 0x000000000000794d */ /* 0x000fea0003800000 */
        .weak           $__internal_4_$__cuda_sm3x_div_rn_noftz_f32_slowpath
        .type           $__internal_4_$__cuda_sm3x_div_rn_noftz_f32_slowpath,@function
        .size           $__internal_4_$__cuda_sm3x_div_rn_noftz_f32_slowpath,(.L_x_186 - $__internal_4_$__cuda_sm3x_div_rn_noftz_f32_slowpath)
$__internal_4_$__cuda_sm3x_div_rn_noftz_f32_slowpath:
[----:B------:R-:W-:Y:S02]  /*10f0*/  SHF.R.U32.HI R7, RZ, 0x17, R3 ;  /* 0x00000017ff077819 */ /* 0x000fe40000011603 */
[----:B------:R-:W-:Y:S02]  /*1100*/  SHF.R.U32.HI R10, RZ, 0x17, R0 ;  /* 0x00000017ff0a7819 */ /* 0x000fe40000011600 */
[----:B------:R-:W-:Y:S02]  /*1110*/  LOP3.LUT R7, R7, 0xff, RZ, 0xc0, !PT ;  /* 0x000000ff07077812 */ /* 0x000fe400078ec0ff */
[----:B------:R-:W-:Y:S02]  /*1120*/  LOP3.LUT R10, R10, 0xff, RZ, 0xc0, !PT ;  /* 0x000000ff0a0a7812 */ /* 0x000fe400078ec0ff */
[----:B------:R-:W-:Y:S01]  /*1130*/  MOV R13, R3 ;  /* 0x00000003000d7202 */ /* 0x000fe20000000f00 */
[----:B------:R-:W-:Y:S01]  /*1140*/  VIADD R12, R7, 0xffffffff ;  /* 0xffffffff070c7836 */ /* 0x000fe20000000000 */
[----:B------:R-:W-:-:S04]  /*1150*/  IADD3 R11, PT, PT, R10, -0x1, RZ ;  /* 0xffffffff0a0b7810 */ /* 0x000fc80007ffe0ff */
        /* <DEDUP_REMOVED lines=22> */
[----:B------:R-:W-:Y:S01]  /*12c0*/  @P0 MOV R9, RZ ;  /* 0x000000ff00090202 */ /* 0x000fe20000000f00 */
[----:B------:R-:W-:Y:S01]  /*12d0*/  @!P0 FFMA R0, R0, 1.84467440737095516160e+19, RZ ;  /* 0x5f80000000008823 */ /* 0x000fe200000000ff */
[----:B------:R-:W-:Y:S01]  /*12e0*/  @!P0 MOV R9, 0xffffffc0 ;  /* 0xffffffc000098802 */ /* 0x000fe20000000f00 */
[----:B------:R-:W-:-:S04]  /*12f0*/  @!P1 FFMA R13, R3, 1.84467440737095516160e+19, RZ ;  /* 0x5f800000030d9823 */ /* 0x000fc800000000ff */
[----:B------:R-:W-:-:S07]  /*1300*/  @!P1 VIADD R9, R9, 0x40 ;  /* 0x0000004009099836 */ /* 0x000fce0000000000 */
.L_x_173:
[----:B------:R-:W-:Y:S02]  /*1310*/  LEA R12, R7, 0xc0800000, 0x17 ;  /* 0xc0800000070c7811 */ /* 0x000fe400078eb8ff */
[----:B------:R-:W-:Y:S02]  /*1320*/  IADD3 R10, PT, PT, R10, -0x7f, RZ ;  /* 0xffffff810a0a7810 */ /* 0x000fe40007ffe0ff */
[----:B------:R-:W-:-:S03]  /*1330*/  IADD3 R17, PT, PT, -R12, R13, RZ ;  /* 0x0000000d0c117210 */ /* 0x000fc60007ffe1ff */
[C---:B------:R-:W-:Y:S01]  /*1340*/  IMAD R0, R10.reuse, -0x800000, R0 ;  /* 0xff8000000a007824 */ /* 0x040fe200078e0200 */
[----:B------:R-:W0:Y:S01]  /*1350*/  MUFU.RCP R12, R17 ;  /* 0x00000011000c7308 */ /* 0x000e220000001000 */
[----:B------:R-:W-:Y:S01]  /*1360*/  FADD.FTZ R11, -R17, -RZ ;  /* 0x800000ff110b7221 */ /* 0x000fe20000010100 */
[----:B------:R-:W-:-:S04]  /*1370*/  IADD3 R10, PT, PT, R10, 0x7f, -R7 ;  /* 0x0000007f0a0a7810 */ /* 0x000fc80007ffe807 */
[----:B------:R-:W-:Y:S01]  /*1380*/  IADD3 R9, PT, PT, R10, R9, RZ ;  /* 0x000000090a097210 */ /* 0x000fe20007ffe0ff */
        /* <DEDUP_REMOVED lines=8> */
[----:B------:R-:W-:-:S04]  /*1410*/  LOP3.LUT R10, R7, 0xff, RZ, 0xc0, !PT ;  /* 0x000000ff070a7812 */ /* 0x000fc800078ec0ff */
[----:B------:R-:W-:-:S04]  /*1420*/  IADD3 R7, PT, PT, R10, R9, RZ ;  /* 0x000000090a077210 */ /* 0x000fc80007ffe0ff */
[----:B------:R-:W-:-:S04]  /*1430*/  IADD3 R10, PT, PT, R7, -0x1, RZ ;  /* 0xffffffff070a7810 */ /* 0x000fc80007ffe0ff */
        /* <DEDUP_REMOVED lines=9> */
[CCC-:B------:R-:W-:Y:S01]  /*14d0*/  FFMA.RZ R9, R13.reuse, R11.reuse, R12.reuse ;  /* 0x0000000b0d097223 */ /* 0x1c0fe2000000c00c */
[CCC-:B------:R-:W-:Y:S01]  /*14e0*/  FFMA.RP R10, R13.reuse, R11.reuse, R12.reuse ;  /* 0x0000000b0d0a7223 */ /* 0x1c0fe2000000800c */
[----:B------:R-:W-:Y:S01]  /*14f0*/  FFMA.RM R11, R13, R11, R12 ;  /* 0x0000000b0d0b7223 */ /* 0x000fe2000000400c */
[C---:B------:R-:W-:Y:S01]  /*1500*/  VIADD R12, R7.reuse, 0x20 ;  /* 0x00000020070c7836 */ /* 0x040fe20000000000 */
[----:B------:R-:W-:Y:S02]  /*1510*/  ISETP.NE.AND P3, PT, R7, RZ, PT ;  /* 0x000000ff0700720c */ /* 0x000fe40003f65270 */
[----:B------:R-:W-:Y:S02]  /*1520*/  LOP3.LUT R9, R9, 0x7fffff, RZ, 0xc0, !PT ;  /* 0x007fffff09097812 */ /* 0x000fe400078ec0ff */
[----:B------:R-:W-:Y:S02]  /*1530*/  ISETP.NE.AND P1, PT, R7, RZ, PT ;  /* 0x000000ff0700720c */ /* 0x000fe40003f25270 */
[----:B------:R-:W-:-:S02]  /*1540*/  LOP3.LUT R9, R9, 0x800000, RZ, 0xfc, !PT ;  /* 0x0080000009097812 */ /* 0x000fc400078efcff */
[----:B------:R-:W-:Y:S02]  /*1550*/  IADD3 R7, PT, PT, -R7, RZ, RZ ;  /* 0x000000ff07077210 */ /* 0x000fe40007ffe1ff */
[----:B------:R-:W-:Y:S02]  /*1560*/  SHF.L.U32 R12, R9, R12, RZ ;  /* 0x0000000c090c7219 */ /* 0x000fe400000006ff */
[----:B------:R-:W-:Y:S02]  /*1570*/  FSETP.NEU.FTZ.AND P0, PT, R10, R11, PT ;  /* 0x0000000b0a00720b */ /* 0x000fe40003f1d000 */
[----:B------:R-:W-:Y:S02]  /*1580*/  SEL R10, R7, RZ, P3 ;  /* 0x000000ff070a7207 */ /* 0x000fe40001800000 */
[----:B------:R-:W-:Y:S02]  /*1590*/  ISETP.NE.AND P1, PT, R12, RZ, P1 ;  /* 0x000000ff0c00720c */ /* 0x000fe40000f25270 */
[----:B------:R-:W-:-:S02]  /*15a0*/  SHF.R.U32.HI R10, RZ, R10, R9 ;  /* 0x0000000aff0a7219 */ /* 0x000fc40000011609 */
[----:B------:R-:W-:Y:S02]  /*15b0*/  PLOP3.LUT P0, PT, P0, P1, PT, 0xf8, 0x8f ;  /* 0x00000000008f781c */ /* 0x000fe40000703f70 */
[----:B------:R-:W-:Y:S02]  /*15c0*/  SHF.R.U32.HI R12, RZ, 0x1, R10 ;  /* 0x00000001ff0c7819 */ /* 0x000fe4000001160a */
[----:B------:R-:W-:-:S04]  /*15d0*/  SEL R7, RZ, 0x1, !P0 ;  /* 0x00000001ff077807 */ /* 0x000fc80004000000 */
[----:B------:R-:W-:-:S04]  /*15e0*/  LOP3.LUT R7, R7, 0x1, R12, 0xf8, !PT ;  /* 0x0000000107077812 */ /* 0x000fc800078ef80c */
[----:B------:R-:W-:-:S04]  /*15f0*/  LOP3.LUT R7, R7, R10, RZ, 0xc0, !PT ;  /* 0x0000000a07077212 */ /* 0x000fc800078ec0ff */
[----:B------:R-:W-:-:S04]  /*1600*/  IADD3 R7, PT, PT, R12, R7, RZ ;  /* 0x000000070c077210 */ /* 0x000fc80007ffe0ff */
[----:B------:R-:W-:Y:S01]  /*1610*/  LOP3.LUT R0, R7, R0, RZ, 0xfc, !PT ;  /* 0x0000000007007212 */ /* 0x000fe200078efcff */
[----:B------:R-:W-:Y:S06]  /*1620*/  BRA `(.L_x_180) ;  /* 0x0000000000347947 */ /* 0x000fec0003800000 */
.L_x_179:
[----:B------:R-:W-:-:S04]  /*1630*/  LOP3.LUT R0, R0, 0x80000000, RZ, 0xc0, !PT ;  /* 0x8000000000007812 */ /* 0x000fc800078ec0ff */
[----:B------:R-:W-:Y:S01]  /*1640*/  LOP3.LUT R0, R0, 0x7f800000, RZ, 0xfc, !PT ;  /* 0x7f80000000007812 */ /* 0x000fe200078efcff */
[----:B------:R-:W-:Y:S06]  /*1650*/  BRA `(.L_x_180) ;  /* 0x0000000000287947 */ /* 0x000fec0003800000 */
.L_x_178:
[----:B------:R-:W-:Y:S01]  /*1660*/  LEA R0, R9, R0, 0x17 ;  /* 0x0000000009007211 */ /* 0x000fe200078eb8ff */
[----:B------:R-:W-:Y:S06]  /*1670*/  BRA `(.L_x_180) ;  /* 0x0000000000207947 */ /* 0x000fec0003800000 */
.L_x_177:
[----:B------:R-:W-:-:S04]  /*1680*/  LOP3.LUT R0, R13, 0x80000000, R0, 0x48, !PT ;  /* 0x800000000d007812 */ /* 0x000fc800078e4800 */
[----:B------:R-:W-:Y:S01]  /*1690*/  LOP3.LUT R0, R0, 0x7f800000, RZ, 0xfc, !PT ;  /* 0x7f80000000007812 */ /* 0x000fe200078efcff */
[----:B------:R-:W-:Y:S06]  /*16a0*/  BRA `(.L_x_180) ;  /* 0x0000000000147947 */ /* 0x000fec0003800000 */
.L_x_176:
[----:B------:R-:W-:Y:S01]  /*16b0*/  LOP3.LUT R0, R13, 0x80000000, R0, 0x48, !PT ;  /* 0x800000000d007812 */ /* 0x000fe200078e4800 */
[----:B------:R-:W-:Y:S06]  /*16c0*/  BRA `(.L_x_180) ;  /* 0x00000000000c7947 */ /* 0x000fec0003800000 */
.L_x_175:
[----:B------:R-:W0:Y:S01]  /*16d0*/  MUFU.RSQ R0, -QNAN ;  /* 0xffc0000000007908 */ /* 0x000e220000001400 */
[----:B------:R-:W-:Y:S05]  /*16e0*/  BRA `(.L_x_180) ;  /* 0x0000000000047947 */ /* 0x000fea0003800000 */
.L_x_174:
[----:B------:R-:W-:-:S07]  /*16f0*/  FADD.FTZ R0, R0, R3 ;  /* 0x0000000300007221 */ /* 0x000fce0000010000 */
.L_x_180:
[----:B------:R-:W-:Y:S01]  /*1700*/  HFMA2 R9, -RZ, RZ, 0, 0 ;  /* 0x00000000ff097431 */ /* 0x000fe200000001ff */
[----:B0-----:R-:W-:-:S03]  /*1710*/  MOV R7, R0 ;  /* 0x0000000000077202 */ /* 0x001fc60000000f00 */
[----:B------:R-:W-:Y:S05]  /*1720*/  RET.REL.NODEC R8 `(_Z3dotPfS_S_ii) ;  /* 0xffffffe808347950 */ /* 0x000fea0003c3ffff */
.L_x_181:
        /* <DEDUP_REMOVED lines=13> */
.L_x_186:


//--------------------- .nv.shared.reserved.0     --------------------------
	.section	.nv.shared.reserved.0,"aw",@nobits
	.weak		__nv_reservedSMEM_offset_0_alias
	.size		__nv_reservedSMEM_offset_0_alias, 0, 64
	.other		__nv_reservedSMEM_offset_0_alias,@"STO_CUDA_RESERVED_SHARED STV_DEFAULT"
__nv_reservedSMEM_offset_0_alias:
	.zero		0
	.zero		64


//--------------------- .nv.shared._Z10csr_mul_AvPfPiS0_S_S_iiii --------------------------
	.section	.nv.shared._Z10csr_mul_AvPfPiS0_S_S_iiii,"aw",@nobits
	.sectionflags	@""
	.align	4
.nv.shared._Z10csr_mul_AvPfPiS0_S_S_iiii:
	.zero		3072


//--------------------- .nv.shared._Z3dotPfS_S_ii --------------------------
	.section	.nv.shared._Z3dotPfS_S_ii,"aw",@nobits
	.sectionflags	@""
	.align	4
.nv.shared._Z3dotPfS_S_ii:
	.zero		2048


//--------------------- .nv.constant0._Z4ADAtPfPiS0_S_S0_S0_S_S_iiiii --------------------------
	.section	.nv.constant0._Z4ADAtPfPiS0_S_S0_S0_S_S_iiiii,"a",@progbits
	.sectionflags	@""
	.align	4
.nv.constant0._Z4ADAtPfPiS0_S_S0_S0_S_S_iiiii:
	.zero		980


//--------------------- .nv.constant0._Z11update_varsPfS_S_S_S_S_S_S_iii --------------------------
	.section	.nv.constant0._Z11update_varsPfS_S_S_S_S_S_S_iii,"a",@progbits
	.sectionflags	@""
	.align	4
.nv.constant0._Z11update_varsPfS_S_S_S_S_S_S_iii:
	.zero		972


//--------------------- .nv.constant0._Z17find_update_paramPfS_S_S_S_S_ii --------------------------
	.section	.nv.constant0._Z17find_update_paramPfS_S_S_S_S_ii,"a",@progbits
	.sectionflags	@""
	.align	4
.nv.constant0._Z17find_update_paramPfS_S_S_S_S_ii:
	.zero		952


//--------------------- .nv.constant0._Z10vector_mulPfS_S_S_ffii --------------------------
	.section	.nv.constant0._Z10vector_mulPfS_S_S_ffii,"a",@progbits
	.sectionflags	@""
	.align	4
.nv.constant0._Z10vector_mulPfS_S_S_ffii:
	.zero		944


//--------------------- .nv.constant0._Z10vector_addPfS_S_S_fffii --------------------------
	.section	.nv.constant0._Z10vector_addPfS_S_S_fffii,"a",@progbits
	.sectionflags	@""
	.align	4
.nv.constant0._Z10vector_addPfS_S_S_fffii:
	.zero		948


//--------------------- .nv.constant0._Z15diag_vector_mulPfS_S_S_iii --------------------------
	.section	.nv.constant0._Z15diag_vector_mulPfS_S_S_iii,"a",@progbits
	.sectionflags	@""
	.align	4
.nv.constant0._Z15diag_vector_mulPfS_S_S_iii:
	.zero		940


//--------------------- .nv.constant0._Z15csr_diag_matmulPfPiS0_S_S_S_iiiii --------------------------
	.section	.nv.constant0._Z15csr_diag_matmulPfPiS0_S_S_S_iiiii,"a",@progbits
	.sectionflags	@""
	.align	4
.nv.constant0._Z15csr_diag_matmulPfPiS0_S_S_S_iiiii:
	.zero		964


//--------------------- .nv.constant0._Z10csr_mul_AvPfPiS0_S_S_iiii --------------------------
	.section	.nv.constant0._Z10csr_mul_AvPfPiS0_S_S_iiii,"a",@progbits
	.sectionflags	@""
	.align	4
.nv.constant0._Z10csr_mul_AvPfPiS0_S_S_iiii:
	.zero		952


//--------------------- .nv.constant0._Z3dotPfS_S_ii --------------------------
	.section	.nv.constant0._Z3dotPfS_S_ii,"a",@progbits
	.sectionflags	@""
	.align	4
.nv.constant0._Z3dotPfS_S_ii:
	.zero		928


//--------------------- SYMBOLS --------------------------

	.type		.nv.reservedSmem.offset0,@object
	.size		.nv.reservedSmem.offset0,0x4
	.type		.nv.reservedSmem.cap,@object
	.size		.nv.reservedSmem.cap,0x4
